	.target	sm_90a

	.elftype	@"ET_EXEC"


//--------------------- .note.nv.tkinfo           --------------------------
	.section	.note.nv.tkinfo,"",@"SHT_NOTE"
	.sectionflags	@"SHF_NOTE_NV_TKINFO"
	.tkinfo
        /*0018*/ 	.word	0x00000002
        /*0030*/ 	.string	""
        /*0030*/ 	.string	"ptxas"
        /*0030*/ 	.string	"Cuda compilation tools, release 13.0, V13.0.88"
        /*0030*/ 	.string	"Build cuda_13.0.r13.0/compiler.36424714_0"
        /*0030*/ 	.string	"-arch sm_90a -m 64 "



//--------------------- .note.nv.cuinfo           --------------------------
	.section	.note.nv.cuinfo,"",@"SHT_NOTE"
	.sectionflags	@"SHF_NOTE_NV_CUINFO"
        /*0018*/ 	.short	0x0002
        /*001a*/ 	.short	0x005a
        /*001c*/ 	.short	0x0082
	.zero		2


//--------------------- .nv.info                  --------------------------
	.section	.nv.info,"",@"SHT_CUDA_INFO"
	.align	4


	//----- nvinfo : EIATTR_REGCOUNT
	.align		4
        /*0000*/ 	.byte	0x04, 0x2f
        /*0002*/ 	.short	(.L_12 - .L_11)
	.align		4
.L_11:
        /*0004*/ 	.word	index@(_ZN7cutlass13device_kernelINS_4gemm6kernel13GemmUniversalIN4cute5tupleIJiiiiEEENS1_10collective13CollectiveMmaINS1_37MainloopSm90TmaGmmaWarpSpecializedFP8ILi2ENS5_IJNS4_1CILi2EEENSA_ILi1EEESC_EEENS1_35KernelTmaWarpSpecializedCooperativeEEENS5_IJNSA_ILi192EEENSA_ILi176EEENSA_ILi256EEEEEENS_12float_e4m3_tENS5_IJlSC_lEEESK_SL_NS4_8TiledMMAINS4_8MMA_AtomIJNS4_4SM904GMMA30MMA_64x16x32_F32E4M3E4M3_SS_TNILNSP_7ScaleInE1ELSR_1EEEEEENS4_6LayoutISD_NS5_IJSC_NSA_ILi0EEESV_EEEEENS5_IJNS4_10UnderscoreESY_SY_EEEEENS4_13SM90_TMA_LOADENS4_14ComposedLayoutINS4_7SwizzleILi3ELi4ELi3EEENS4_18smem_ptr_flag_bitsILi8EEENSU_INS5_IJNSA_ILi8EEENSA_ILi128EEEEEENS5_IJS18_SC_EEEEEEEvNS4_8identityENS4_23SM90_TMA_LOAD_MULTICASTES1C_vS1D_EENS_8epilogue10collective6detail29Sm90TmaWarpSpecializedAdapterINS1H_15DefaultEpilogueISK_SL_SL_NS1G_6thread17LinearCombinationISK_Li1EffLNS1L_9ScaleType4KindE0ELNS_15FloatRoundStyleE2ESK_EENS1_15EpilogueDefaultEEEEEvvEEEEvNT_6ParamsE)
        /*0008*/ 	.word	0x000000a8


	//----- nvinfo : EIATTR_FRAME_SIZE
	.align		4
.L_12:
        /*000c*/ 	.byte	0x04, 0x11
        /*000e*/ 	.short	(.L_14 - .L_13)
	.align		4
.L_13:
        /*0010*/ 	.word	index@(_ZN7cutlass13device_kernelINS_4gemm6kernel13GemmUniversalIN4cute5tupleIJiiiiEEENS1_10collective13CollectiveMmaINS1_37MainloopSm90TmaGmmaWarpSpecializedFP8ILi2ENS5_IJNS4_1CILi2EEENSA_ILi1EEESC_EEENS1_35KernelTmaWarpSpecializedCooperativeEEENS5_IJNSA_ILi192EEENSA_ILi176EEENSA_ILi256EEEEEENS_12float_e4m3_tENS5_IJlSC_lEEESK_SL_NS4_8TiledMMAINS4_8MMA_AtomIJNS4_4SM904GMMA30MMA_64x16x32_F32E4M3E4M3_SS_TNILNSP_7ScaleInE1ELSR_1EEEEEENS4_6LayoutISD_NS5_IJSC_NSA_ILi0EEESV_EEEEENS5_IJNS4_10UnderscoreESY_SY_EEEEENS4_13SM90_TMA_LOADENS4_14ComposedLayoutINS4_7SwizzleILi3ELi4ELi3EEENS4_18smem_ptr_flag_bitsILi8EEENSU_INS5_IJNSA_ILi8EEENSA_ILi128EEEEEENS5_IJS18_SC_EEEEEEEvNS4_8identityENS4_23SM90_TMA_LOAD_MULTICASTES1C_vS1D_EENS_8epilogue10collective6detail29Sm90TmaWarpSpecializedAdapterINS1H_15DefaultEpilogueISK_SL_SL_NS1G_6thread17LinearCombinationISK_Li1EffLNS1L_9ScaleType4KindE0ELNS_15FloatRoundStyleE2ESK_EENS1_15EpilogueDefaultEEEEEvvEEEEvNT_6ParamsE)
        /*0014*/ 	.word	0x000002a0


	//----- nvinfo : EIATTR_MIN_STACK_SIZE
	.align		4
.L_14:
        /*0018*/ 	.byte	0x04, 0x12
        /*001a*/ 	.short	(.L_16 - .L_15)
	.align		4
.L_15:
        /*001c*/ 	.word	index@(_ZN7cutlass13device_kernelINS_4gemm6kernel13GemmUniversalIN4cute5tupleIJiiiiEEENS1_10collective13CollectiveMmaINS1_37MainloopSm90TmaGmmaWarpSpecializedFP8ILi2ENS5_IJNS4_1CILi2EEENSA_ILi1EEESC_EEENS1_35KernelTmaWarpSpecializedCooperativeEEENS5_IJNSA_ILi192EEENSA_ILi176EEENSA_ILi256EEEEEENS_12float_e4m3_tENS5_IJlSC_lEEESK_SL_NS4_8TiledMMAINS4_8MMA_AtomIJNS4_4SM904GMMA30MMA_64x16x32_F32E4M3E4M3_SS_TNILNSP_7ScaleInE1ELSR_1EEEEEENS4_6LayoutISD_NS5_IJSC_NSA_ILi0EEESV_EEEEENS5_IJNS4_10UnderscoreESY_SY_EEEEENS4_13SM90_TMA_LOADENS4_14ComposedLayoutINS4_7SwizzleILi3ELi4ELi3EEENS4_18smem_ptr_flag_bitsILi8EEENSU_INS5_IJNSA_ILi8EEENSA_ILi128EEEEEENS5_IJS18_SC_EEEEEEEvNS4_8identityENS4_23SM90_TMA_LOAD_MULTICASTES1C_vS1D_EENS_8epilogue10collective6detail29Sm90TmaWarpSpecializedAdapterINS1H_15DefaultEpilogueISK_SL_SL_NS1G_6thread17LinearCombinationISK_Li1EffLNS1L_9ScaleType4KindE0ELNS_15FloatRoundStyleE2ESK_EENS1_15EpilogueDefaultEEEEEvvEEEEvNT_6ParamsE)
        /*0020*/ 	.word	0x000002a0
.L_16:


//--------------------- .nv.compat                --------------------------
	.section	.nv.compat,"",@"SHT_CUDA_COMPAT_INFO"
	.align	4
        /*0000*/ 	.byte	0x02, 0x09, 0x01, 0x00, 0x02, 0x02, 0x04, 0x00, 0x02, 0x05, 0x05, 0x00, 0x03, 0x07, 0x01, 0x01
        /*0010*/ 	.byte	0x02, 0x03, 0x01, 0x00, 0x02, 0x06, 0x01, 0x00, 0x04, 0x0b, 0x08, 0x00, 0x00, 0x00, 0x00, 0x00
        /*0020*/ 	.byte	0x00, 0x00, 0x00, 0x00


//--------------------- .nv.info._ZN7cutlass13device_kernelINS_4gemm6kernel13GemmUniversalIN4cute5tupleIJiiiiEEENS1_10collective13CollectiveMmaINS1_37MainloopSm90TmaGmmaWarpSpecializedFP8ILi2ENS5_IJNS4_1CILi2EEENSA_ILi1EEESC_EEENS1_35KernelTmaWarpSpecializedCooperativeEEENS5_IJNSA_ILi192EEENSA_ILi176EEENSA_ILi256EEEEEENS_12float_e4m3_tENS5_IJlSC_lEEESK_SL_NS4_8TiledMMAINS4_8MMA_AtomIJNS4_4SM904GMMA30MMA_64x16x32_F32E4M3E4M3_SS_TNILNSP_7ScaleInE1ELSR_1EEEEEENS4_6LayoutISD_NS5_IJSC_NSA_ILi0EEESV_EEEEENS5_IJNS4_10UnderscoreESY_SY_EEEEENS4_13SM90_TMA_LOADENS4_14ComposedLayoutINS4_7SwizzleILi3ELi4ELi3EEENS4_18smem_ptr_flag_bitsILi8EEENSU_INS5_IJNSA_ILi8EEENSA_ILi128EEEEEENS5_IJS18_SC_EEEEEEEvNS4_8identityENS4_23SM90_TMA_LOAD_MULTICASTES1C_vS1D_EENS_8epilogue10collective6detail29Sm90TmaWarpSpecializedAdapterINS1H_15DefaultEpilogueISK_SL_SL_NS1G_6thread17LinearCombinationISK_Li1EffLNS1L_9ScaleType4KindE0ELNS_15FloatRoundStyleE2ESK_EENS1_15EpilogueDefaultEEEEEvvEEEEvNT_6ParamsE --------------------------
	.section	.nv.info._ZN7cutlass13device_kernelINS_4gemm6kernel13GemmUniversalIN4cute5tupleIJiiiiEEENS1_10collective13CollectiveMmaINS1_37MainloopSm90TmaGmmaWarpSpecializedFP8ILi2ENS5_IJNS4_1CILi2EEENSA_ILi1EEESC_EEENS1_35KernelTmaWarpSpecializedCooperativeEEENS5_IJNSA_ILi192EEENSA_ILi176EEENSA_ILi256EEEEEENS_12float_e4m3_tENS5_IJlSC_lEEESK_SL_NS4_8TiledMMAINS4_8MMA_AtomIJNS4_4SM904GMMA30MMA_64x16x32_F32E4M3E4M3_SS_TNILNSP_7ScaleInE1ELSR_1EEEEEENS4_6LayoutISD_NS5_IJSC_NSA_ILi0EEESV_EEEEENS5_IJNS4_10UnderscoreESY_SY_EEEEENS4_13SM90_TMA_LOADENS4_14ComposedLayoutINS4_7SwizzleILi3ELi4ELi3EEENS4_18smem_ptr_flag_bitsILi8EEENSU_INS5_IJNSA_ILi8EEENSA_ILi128EEEEEENS5_IJS18_SC_EEEEEEEvNS4_8identityENS4_23SM90_TMA_LOAD_MULTICASTES1C_vS1D_EENS_8epilogue10collective6detail29Sm90TmaWarpSpecializedAdapterINS1H_15DefaultEpilogueISK_SL_SL_NS1G_6thread17LinearCombinationISK_Li1EffLNS1L_9ScaleType4KindE0ELNS_15FloatRoundStyleE2ESK_EENS1_15EpilogueDefaultEEEEEvvEEEEvNT_6ParamsE,"",@"SHT_CUDA_INFO"
	.sectionflags	@""
	.align	4


	//----- nvinfo : EIATTR_CUDA_API_VERSION
	.align		4
        /*0000*/ 	.byte	0x04, 0x37
        /*0002*/ 	.short	(.L_18 - .L_17)
.L_17:
        /*0004*/ 	.word	0x00000082


	//----- nvinfo : EIATTR_KPARAM_INFO
	.align		4
.L_18:
        /*0008*/ 	.byte	0x04, 0x17
        /*000a*/ 	.short	(.L_20 - .L_19)
.L_19:
        /*000c*/ 	.word	0x00000000
        /*0010*/ 	.short	0x0000
        /*0012*/ 	.short	0x0070
        /*0014*/ 	.byte	0x00, 0xf0, 0x01, 0x10


	//----- nvinfo : EIATTR_SPARSE_MMA_MASK
	.align		4
.L_20:
        /*0018*/ 	.byte	0x03, 0x50
        /*001a*/ 	.short	0x0000


	//----- nvinfo : EIATTR_MAXREG_COUNT
	.align		4
        /*001c*/ 	.byte	0x03, 0x1b
        /*001e*/ 	.short	0x00a8


	//----- nvinfo : EIATTR_NUM_BARRIERS
	.align		4
        /*0020*/ 	.byte	0x02, 0x4c
        /*0022*/ 	.byte	0x01
	.zero		1


	//----- nvinfo : EIATTR_ANNOTATIONS
	.align		4
        /*0024*/ 	.byte	0x04, 0x55
        /*0026*/ 	.short	(.L_22 - .L_21)


	//   ....[0]....
.L_21:
        /*0028*/ 	.word	0x00000001
        /*002c*/ 	.byte	0x50, 0x02, 0x00, 0x00, 0x01, 0x00, 0x00, 0x00, 0xf0, 0x06, 0x00, 0x00, 0x01, 0x00, 0x00, 0x00
        /* <DEDUP_REMOVED lines=657> */
        /*294c*/ 	.byte	0x50, 0xd3, 0x01, 0x00, 0x01, 0x00, 0x00, 0x00, 0xa0, 0xd3, 0x01, 0x00


	//----- nvinfo : EIATTR_MERCURY_ISA_VERSION
	.align		4
.L_22:
        /*2958*/ 	.byte	0x03, 0x5f
        /*295a*/ 	.short	0x0101


	//----- nvinfo : EIATTR_INT_WARP_WIDE_INSTR_OFFSETS
	.align		4
        /*295c*/ 	.byte	0x04, 0x31
        /*295e*/ 	.short	(.L_24 - .L_23)


	//   ....[0]....
.L_23:
        /*2960*/ 	.word	0x00000530


	//   ....[1]....
        /*2964*/ 	.word	0x00000550


	//   ....[2]....
        /*2968*/ 	.word	0x000006c0


	//   ....[3]....
        /*296c*/ 	.word	0x0000e130


	//----- nvinfo : EIATTR_COOP_GROUP_MASK_REGIDS
	.align		4
.L_24:
        /*2970*/ 	.byte	0x04, 0x29
        /*2972*/ 	.short	(.L_26 - .L_25)


	//   ....[0]....
.L_25:
        /*2974*/ 	.word	0xffffffff


	//   ....[1]....
        /*2978*/ 	.word	0xffffffff


	//   ....[2]....
        /*297c*/ 	.word	0xffffffff


	//   ....[3]....
        /*2980*/ 	.word	0xffffffff


	//   ....[4]....
        /*2984*/ 	.word	0xffffffff


	//   ....[5]....
        /*2988*/ 	.word	0xffffffff


	//----- nvinfo : EIATTR_COOP_GROUP_INSTR_OFFSETS
	.align		4
.L_26:
        /*298c*/ 	.byte	0x04, 0x28
        /*298e*/ 	.short	(.L_28 - .L_27)


	//   ....[0]....
.L_27:
        /*2990*/ 	.word	0x00000070


	//   ....[1]....
        /*2994*/ 	.word	0x00000080


	//   ....[2]....
        /*2998*/ 	.word	0x000001b0


	//   ....[3]....
        /*299c*/ 	.word	0x000003a0


	//   ....[4]....
        /*29a0*/ 	.word	0x00000820


	//   ....[5]....
        /*29a4*/ 	.word	0x000019f0


	//----- nvinfo : EIATTR_REG_RECONFIG
	.align		4
.L_28:
        /*29a8*/ 	.byte	0x01, 0x54
	.zero		2


	//----- nvinfo : EIATTR_MBARRIER_INSTR_OFFSETS
	.align		4
        /*29ac*/ 	.byte	0x04, 0x39
        /*29ae*/ 	.short	(.L_30 - .L_29)


	//   ....[0]....
.L_29:
        /*29b0*/ 	.word	0x00000340
        /*29b4*/ 	.word	0x000000ff
        /*29b8*/ 	.word	0x00000000
        /*29bc*/ 	.short	0x0100
        /*29be*/ 	.byte	0x09
	.zero		1


	//   ....[1]....
        /*29c0*/ 	.word	0x00000350
        /*29c4*/ 	.word	0x000000ff
        /*29c8*/ 	.word	0x00000010
        /*29cc*/ 	.short	0x0100
        /*29ce*/ 	.byte	0x09
	.zero		1


	//   ....[2]....
        /*29d0*/ 	.word	0x00000360
        /*29d4*/ 	.word	0x000000ff
        /*29d8*/ 	.word	0x00000008
        /*29dc*/ 	.short	0x0100
        /*29de*/ 	.byte	0x09
	.zero		1


	//   ....[3]....
        /*29e0*/ 	.word	0x00000370
        /*29e4*/ 	.word	0x000000ff
        /*29e8*/ 	.word	0x00000018
        /*29ec*/ 	.short	0x0100
        /*29ee*/ 	.byte	0x09
	.zero		1


	//   ....[4]....
        /*29f0*/ 	.word	0x00000750
        /*29f4*/ 	.word	0x000000ff
        /*29f8*/ 	.word	0x00000030
        /*29fc*/ 	.short	0x0100
        /*29fe*/ 	.byte	0x06
	.zero		1


	//   ....[5]....
        /*2a00*/ 	.word	0x000007c0
        /*2a04*/ 	.word	0x000000ff
        /*2a08*/ 	.word	0x00000038
        /*2a0c*/ 	.short	0x0100
        /*2a0e*/ 	.byte	0x06
	.zero		1


	//   ....[6]....
        /*2a10*/ 	.word	0x00002530
        /*2a14*/ 	.word	0x000000ff
        /*2a18*/ 	.word	0x00000000
        /*2a1c*/ 	.short	0x010a
        /*2a1e*/ 	.byte	0x05
	.zero		1


	//   ....[7]....
        /*2a20*/ 	.word	0x00002590
        /*2a24*/ 	.word	0x000000ff
        /*2a28*/ 	.word	0x00000000
        /*2a2c*/ 	.short	0x010a
        /*2a2e*/ 	.byte	0x05
	.zero		1


	//   ....[8]....
        /*2a30*/ 	.word	0x000072e0
        /*2a34*/ 	.word	0x000000ff
        /*2a38*/ 	.word	0x00000000
        /*2a3c*/ 	.short	0x010a
        /*2a3e*/ 	.byte	0x08
	.zero		1


	//   ....[9]....
        /*2a40*/ 	.word	0x00007320
        /*2a44*/ 	.word	0x000000ff
        /*2a48*/ 	.word	0x00000000
        /*2a4c*/ 	.short	0x010a
        /*2a4e*/ 	.byte	0x08
	.zero		1


	//   ....[10]....
        /*2a50*/ 	.word	0x0000bf60
        /*2a54*/ 	.word	0x000000e5
        /*2a58*/ 	.word	0x00000000
        /*2a5c*/ 	.short	0x0101
        /*2a5e*/ 	.byte	0x3f
	.zero		1


	//   ....[11]....
        /*2a60*/ 	.word	0x0000e1d0
        /*2a64*/ 	.word	0x00000018
        /*2a68*/ 	.word	0x00000000
        /*2a6c*/ 	.short	0x0101
        /*2a6e*/ 	.byte	0x3f
	.zero		1


	//   ....[12]....
        /*2a70*/ 	.word	0x0001c5f0
        /*2a74*/ 	.word	0x0000000f
        /*2a78*/ 	.word	0x00000010
        /*2a7c*/ 	.short	0x010a
        /*2a7e*/ 	.byte	0x3f
	.zero		1


	//   ....[13]....
        /*2a80*/ 	.word	0x0001ca80
        /*2a84*/ 	.word	0x00000002
        /*2a88*/ 	.word	0x00000038
        /*2a8c*/ 	.short	0x0101
        /*2a8e*/ 	.byte	0x3f
	.zero		1


	//   ....[14]....
        /*2a90*/ 	.word	0x0001d210
        /*2a94*/ 	.word	0x00000005
        /*2a98*/ 	.word	0x00000000
        /*2a9c*/ 	.short	0x010a
        /*2a9e*/ 	.byte	0x3f
	.zero		1


	//   ....[15]....
        /*2aa0*/ 	.word	0x0001d290
        /*2aa4*/ 	.word	0x00000003
        /*2aa8*/ 	.word	0x00000000
        /*2aac*/ 	.short	0x010a
        /*2aae*/ 	.byte	0x3f
	.zero		1


	//   ....[16]....
        /*2ab0*/ 	.word	0x0001d300
        /*2ab4*/ 	.word	0x00000003
        /*2ab8*/ 	.word	0x00000000
        /*2abc*/ 	.short	0x010a
        /*2abe*/ 	.byte	0x3f
	.zero		1


	//   ....[17]....
        /*2ac0*/ 	.word	0x0001d370
        /*2ac4*/ 	.word	0x00000000
        /*2ac8*/ 	.word	0x00000000
        /*2acc*/ 	.short	0x010a
        /*2ace*/ 	.byte	0x3f
	.zero		1


	//   ....[18]....
        /*2ad0*/ 	.word	0x0001d450
        /*2ad4*/ 	.word	0x0000000f
        /*2ad8*/ 	.word	0x00000010
        /*2adc*/ 	.short	0x010a
        /*2ade*/ 	.byte	0x3f
	.zero		1


	//   ....[19]....
        /*2ae0*/ 	.word	0x0001d520
        /*2ae4*/ 	.word	0x00000005
        /*2ae8*/ 	.word	0x00000000
        /*2aec*/ 	.short	0x010a
        /*2aee*/ 	.byte	0x3f
	.zero		1


	//----- nvinfo : EIATTR_NUM_MBARRIERS
	.align		4
.L_30:
        /*2af0*/ 	.byte	0x03, 0x38
        /*2af2*/ 	.short	0x0006


	//----- nvinfo : EIATTR_EXIT_INSTR_OFFSETS
	.align		4
        /*2af4*/ 	.byte	0x04, 0x1c
        /*2af6*/ 	.short	(.L_32 - .L_31)


	//   ....[0]....
.L_31:
        /*2af8*/ 	.word	0x000009b0


	//   ....[1]....
        /*2afc*/ 	.word	0x00001290


	//   ....[2]....
        /*2b00*/ 	.word	0x0001bcd0


	//   ....[3]....
        /*2b04*/ 	.word	0x0001c260


	//   ....[4]....
        /*2b08*/ 	.word	0x0001d2e0


	//----- nvinfo : EIATTR_MAX_THREADS
	.align		4
.L_32:
        /*2b0c*/ 	.byte	0x04, 0x05
        /*2b0e*/ 	.short	(.L_34 - .L_33)
.L_33:
        /*2b10*/ 	.word	0x00000180
        /*2b14*/ 	.word	0x00000001
        /*2b18*/ 	.word	0x00000001


	//----- nvinfo : EIATTR_CRS_STACK_SIZE
	.align		4
.L_34:
        /*2b1c*/ 	.byte	0x04, 0x1e
        /*2b1e*/ 	.short	(.L_36 - .L_35)
.L_35:
        /*2b20*/ 	.word	0x00000000


	//----- nvinfo : EIATTR_CBANK_PARAM_SIZE
	.align		4
.L_36:
        /*2b24*/ 	.byte	0x03, 0x19
        /*2b26*/ 	.short	0x0470


	//----- nvinfo : EIATTR_PARAM_CBANK
	.align		4
        /*2b28*/ 	.byte	0x04, 0x0a
        /*2b2a*/ 	.short	(.L_38 - .L_37)
	.align		4
.L_37:
        /*2b2c*/ 	.word	index@(.nv.constant0._ZN7cutlass13device_kernelINS_4gemm6kernel13GemmUniversalIN4cute5tupleIJiiiiEEENS1_10collective13CollectiveMmaINS1_37MainloopSm90TmaGmmaWarpSpecializedFP8ILi2ENS5_IJNS4_1CILi2EEENSA_ILi1EEESC_EEENS1_35KernelTmaWarpSpecializedCooperativeEEENS5_IJNSA_ILi192EEENSA_ILi176EEENSA_ILi256EEEEEENS_12float_e4m3_tENS5_IJlSC_lEEESK_SL_NS4_8TiledMMAINS4_8MMA_AtomIJNS4_4SM904GMMA30MMA_64x16x32_F32E4M3E4M3_SS_TNILNSP_7ScaleInE1ELSR_1EEEEEENS4_6LayoutISD_NS5_IJSC_NSA_ILi0EEESV_EEEEENS5_IJNS4_10UnderscoreESY_SY_EEEEENS4_13SM90_TMA_LOADENS4_14ComposedLayoutINS4_7SwizzleILi3ELi4ELi3EEENS4_18smem_ptr_flag_bitsILi8EEENSU_INS5_IJNSA_ILi8EEENSA_ILi128EEEEEENS5_IJS18_SC_EEEEEEEvNS4_8identityENS4_23SM90_TMA_LOAD_MULTICASTES1C_vS1D_EENS_8epilogue10collective6detail29Sm90TmaWarpSpecializedAdapterINS1H_15DefaultEpilogueISK_SL_SL_NS1G_6thread17LinearCombinationISK_Li1EffLNS1L_9ScaleType4KindE0ELNS_15FloatRoundStyleE2ESK_EENS1_15EpilogueDefaultEEEEEvvEEEEvNT_6ParamsE)
        /*2b30*/ 	.short	0x0210
        /*2b32*/ 	.short	0x0470


	//----- nvinfo : EIATTR_SW_WAR
	.align		4
.L_38:
        /*2b34*/ 	.byte	0x04, 0x36
        /*2b36*/ 	.short	(.L_40 - .L_39)
.L_39:
        /*2b38*/ 	.word	0x00000008
.L_40:


//--------------------- .nv.callgraph             --------------------------
	.section	.nv.callgraph,"",@"SHT_CUDA_CALLGRAPH"
	.align	4
	.sectionentsize	8
	.align		4
        /*0000*/ 	.word	0x00000000
	.align		4
        /*0004*/ 	.word	0xffffffff
	.align		4
        /*0008*/ 	.word	0x00000000
	.align		4
        /*000c*/ 	.word	0xfffffffe
	.align		4
        /*0010*/ 	.word	0x00000000
	.align		4
        /*0014*/ 	.word	0xfffffffd
	.align		4
        /*0018*/ 	.word	0x00000000
	.align		4
        /*001c*/ 	.word	0xfffffffc


//--------------------- .nv.constant4             --------------------------
	.section	.nv.constant4,"a",@progbits
	.align	8
	.align		8
.nv.constant4:
        /*0000*/ 	.dword	_ZN40_INTERNAL_be1fb3c6_4_k_cu_4dcbf529_171574cuda3std3__45__cpo5beginE
	.align		8
        /*0008*/ 	.dword	_ZN40_INTERNAL_be1fb3c6_4_k_cu_4dcbf529_171574cuda3std3__45__cpo3endE
	.align		8
        /*0010*/ 	.dword	_ZN40_INTERNAL_be1fb3c6_4_k_cu_4dcbf529_171574cuda3std3__45__cpo6cbeginE
	.align		8
        /*0018*/ 	.dword	_ZN40_INTERNAL_be1fb3c6_4_k_cu_4dcbf529_171574cuda3std3__45__cpo4cendE
	.align		8
        /*0020*/ 	.dword	_ZN40_INTERNAL_be1fb3c6_4_k_cu_4dcbf529_171574cuda3std3__442_GLOBAL__N__be1fb3c6_4_k_cu_4dcbf529_171576ignoreE
	.align		8
        /*0028*/ 	.dword	_ZN40_INTERNAL_be1fb3c6_4_k_cu_4dcbf529_171574cuda3std3__419piecewise_constructE
	.align		8
        /*0030*/ 	.dword	_ZN40_INTERNAL_be1fb3c6_4_k_cu_4dcbf529_171574cuda3std3__48in_placeE
	.align		8
        /*0038*/ 	.dword	_ZN40_INTERNAL_be1fb3c6_4_k_cu_4dcbf529_171574cuda3std6ranges3__45__cpo4swapE
	.align		8
        /*0040*/ 	.dword	_ZN40_INTERNAL_be1fb3c6_4_k_cu_4dcbf529_171574cuda3std6ranges3__45__cpo9iter_moveE
	.align		8
        /*0048*/ 	.dword	_ZN40_INTERNAL_be1fb3c6_4_k_cu_4dcbf529_171574cute7productE
	.align		8
        /*0050*/ 	.dword	_ZN40_INTERNAL_be1fb3c6_4_k_cu_4dcbf529_171574cute1_E


//--------------------- .text._ZN7cutlass13device_kernelINS_4gemm6kernel13GemmUniversalIN4cute5tupleIJiiiiEEENS1_10collective13CollectiveMmaINS1_37MainloopSm90TmaGmmaWarpSpecializedFP8ILi2ENS5_IJNS4_1CILi2EEENSA_ILi1EEESC_EEENS1_35KernelTmaWarpSpecializedCooperativeEEENS5_IJNSA_ILi192EEENSA_ILi176EEENSA_ILi256EEEEEENS_12float_e4m3_tENS5_IJlSC_lEEESK_SL_NS4_8TiledMMAINS4_8MMA_AtomIJNS4_4SM904GMMA30MMA_64x16x32_F32E4M3E4M3_SS_TNILNSP_7ScaleInE1ELSR_1EEEEEENS4_6LayoutISD_NS5_IJSC_NSA_ILi0EEESV_EEEEENS5_IJNS4_10UnderscoreESY_SY_EEEEENS4_13SM90_TMA_LOADENS4_14ComposedLayoutINS4_7SwizzleILi3ELi4ELi3EEENS4_18smem_ptr_flag_bitsILi8EEENSU_INS5_IJNSA_ILi8EEENSA_ILi128EEEEEENS5_IJS18_SC_EEEEEEEvNS4_8identityENS4_23SM90_TMA_LOAD_MULTICASTES1C_vS1D_EENS_8epilogue10collective6detail29Sm90TmaWarpSpecializedAdapterINS1H_15DefaultEpilogueISK_SL_SL_NS1G_6thread17LinearCombinationISK_Li1EffLNS1L_9ScaleType4KindE0ELNS_15FloatRoundStyleE2ESK_EENS1_15EpilogueDefaultEEEEEvvEEEEvNT_6ParamsE --------------------------
	.section	.text._ZN7cutlass13device_kernelINS_4gemm6kernel13GemmUniversalIN4cute5tupleIJiiiiEEENS1_10collective13CollectiveMmaINS1_37MainloopSm90TmaGmmaWarpSpecializedFP8ILi2ENS5_IJNS4_1CILi2EEENSA_ILi1EEESC_EEENS1_35KernelTmaWarpSpecializedCooperativeEEENS5_IJNSA_ILi192EEENSA_ILi176EEENSA_ILi256EEEEEENS_12float_e4m3_tENS5_IJlSC_lEEESK_SL_NS4_8TiledMMAINS4_8MMA_AtomIJNS4_4SM904GMMA30MMA_64x16x32_F32E4M3E4M3_SS_TNILNSP_7ScaleInE1ELSR_1EEEEEENS4_6LayoutISD_NS5_IJSC_NSA_ILi0EEESV_EEEEENS5_IJNS4_10UnderscoreESY_SY_EEEEENS4_13SM90_TMA_LOADENS4_14ComposedLayoutINS4_7SwizzleILi3ELi4ELi3EEENS4_18smem_ptr_flag_bitsILi8EEENSU_INS5_IJNSA_ILi8EEENSA_ILi128EEEEEENS5_IJS18_SC_EEEEEEEvNS4_8identityENS4_23SM90_TMA_LOAD_MULTICASTES1C_vS1D_EENS_8epilogue10collective6detail29Sm90TmaWarpSpecializedAdapterINS1H_15DefaultEpilogueISK_SL_SL_NS1G_6thread17LinearCombinationISK_Li1EffLNS1L_9ScaleType4KindE0ELNS_15FloatRoundStyleE2ESK_EENS1_15EpilogueDefaultEEEEEvvEEEEvNT_6ParamsE,"ax",@progbits
	.align	128
.text._ZN7cutlass13device_kernelINS_4gemm6kernel13GemmUniversalIN4cute5tupleIJiiiiEEENS1_10collective13CollectiveMmaINS1_37MainloopSm90TmaGmmaWarpSpecializedFP8ILi2ENS5_IJNS4_1CILi2EEENSA_ILi1EEESC_EEENS1_35KernelTmaWarpSpecializedCooperativeEEENS5_IJNSA_ILi192EEENSA_ILi176EEENSA_ILi256EEEEEENS_12float_e4m3_tENS5_IJlSC_lEEESK_SL_NS4_8TiledMMAINS4_8MMA_AtomIJNS4_4SM904GMMA30MMA_64x16x32_F32E4M3E4M3_SS_TNILNSP_7ScaleInE1ELSR_1EEEEEENS4_6LayoutISD_NS5_IJSC_NSA_ILi0EEESV_EEEEENS5_IJNS4_10UnderscoreESY_SY_EEEEENS4_13SM90_TMA_LOADENS4_14ComposedLayoutINS4_7SwizzleILi3ELi4ELi3EEENS4_18smem_ptr_flag_bitsILi8EEENSU_INS5_IJNSA_ILi8EEENSA_ILi128EEEEEENS5_IJS18_SC_EEEEEEEvNS4_8identityENS4_23SM90_TMA_LOAD_MULTICASTES1C_vS1D_EENS_8epilogue10collective6detail29Sm90TmaWarpSpecializedAdapterINS1H_15DefaultEpilogueISK_SL_SL_NS1G_6thread17LinearCombinationISK_Li1EffLNS1L_9ScaleType4KindE0ELNS_15FloatRoundStyleE2ESK_EENS1_15EpilogueDefaultEEEEEvvEEEEvNT_6ParamsE:
        .type           _ZN7cutlass13device_kernelINS_4gemm6kernel13GemmUniversalIN4cute5tupleIJiiiiEEENS1_10collective13CollectiveMmaINS1_37MainloopSm90TmaGmmaWarpSpecializedFP8ILi2ENS5_IJNS4_1CILi2EEENSA_ILi1EEESC_EEENS1_35KernelTmaWarpSpecializedCooperativeEEENS5_IJNSA_ILi192EEENSA_ILi176EEENSA_ILi256EEEEEENS_12float_e4m3_tENS5_IJlSC_lEEESK_SL_NS4_8TiledMMAINS4_8MMA_AtomIJNS4_4SM904GMMA30MMA_64x16x32_F32E4M3E4M3_SS_TNILNSP_7ScaleInE1ELSR_1EEEEEENS4_6LayoutISD_NS5_IJSC_NSA_ILi0EEESV_EEEEENS5_IJNS4_10UnderscoreESY_SY_EEEEENS4_13SM90_TMA_LOADENS4_14ComposedLayoutINS4_7SwizzleILi3ELi4ELi3EEENS4_18smem_ptr_flag_bitsILi8EEENSU_INS5_IJNSA_ILi8EEENSA_ILi128EEEEEENS5_IJS18_SC_EEEEEEEvNS4_8identityENS4_23SM90_TMA_LOAD_MULTICASTES1C_vS1D_EENS_8epilogue10collective6detail29Sm90TmaWarpSpecializedAdapterINS1H_15DefaultEpilogueISK_SL_SL_NS1G_6thread17LinearCombinationISK_Li1EffLNS1L_9ScaleType4KindE0ELNS_15FloatRoundStyleE2ESK_EENS1_15EpilogueDefaultEEEEEvvEEEEvNT_6ParamsE,@function
        .size           _ZN7cutlass13device_kernelINS_4gemm6kernel13GemmUniversalIN4cute5tupleIJiiiiEEENS1_10collective13CollectiveMmaINS1_37MainloopSm90TmaGmmaWarpSpecializedFP8ILi2ENS5_IJNS4_1CILi2EEENSA_ILi1EEESC_EEENS1_35KernelTmaWarpSpecializedCooperativeEEENS5_IJNSA_ILi192EEENSA_ILi176EEENSA_ILi256EEEEEENS_12float_e4m3_tENS5_IJlSC_lEEESK_SL_NS4_8TiledMMAINS4_8MMA_AtomIJNS4_4SM904GMMA30MMA_64x16x32_F32E4M3E4M3_SS_TNILNSP_7ScaleInE1ELSR_1EEEEEENS4_6LayoutISD_NS5_IJSC_NSA_ILi0EEESV_EEEEENS5_IJNS4_10UnderscoreESY_SY_EEEEENS4_13SM90_TMA_LOADENS4_14ComposedLayoutINS4_7SwizzleILi3ELi4ELi3EEENS4_18smem_ptr_flag_bitsILi8EEENSU_INS5_IJNSA_ILi8EEENSA_ILi128EEEEEENS5_IJS18_SC_EEEEEEEvNS4_8identityENS4_23SM90_TMA_LOAD_MULTICASTES1C_vS1D_EENS_8epilogue10collective6detail29Sm90TmaWarpSpecializedAdapterINS1H_15DefaultEpilogueISK_SL_SL_NS1G_6thread17LinearCombinationISK_Li1EffLNS1L_9ScaleType4KindE0ELNS_15FloatRoundStyleE2ESK_EENS1_15EpilogueDefaultEEEEEvvEEEEvNT_6ParamsE,(.L_x_424 - _ZN7cutlass13device_kernelINS_4gemm6kernel13GemmUniversalIN4cute5tupleIJiiiiEEENS1_10collective13CollectiveMmaINS1_37MainloopSm90TmaGmmaWarpSpecializedFP8ILi2ENS5_IJNS4_1CILi2EEENSA_ILi1EEESC_EEENS1_35KernelTmaWarpSpecializedCooperativeEEENS5_IJNSA_ILi192EEENSA_ILi176EEENSA_ILi256EEEEEENS_12float_e4m3_tENS5_IJlSC_lEEESK_SL_NS4_8TiledMMAINS4_8MMA_AtomIJNS4_4SM904GMMA30MMA_64x16x32_F32E4M3E4M3_SS_TNILNSP_7ScaleInE1ELSR_1EEEEEENS4_6LayoutISD_NS5_IJSC_NSA_ILi0EEESV_EEEEENS5_IJNS4_10UnderscoreESY_SY_EEEEENS4_13SM90_TMA_LOADENS4_14ComposedLayoutINS4_7SwizzleILi3ELi4ELi3EEENS4_18smem_ptr_flag_bitsILi8EEENSU_INS5_IJNSA_ILi8EEENSA_ILi128EEEEEENS5_IJS18_SC_EEEEEEEvNS4_8identityENS4_23SM90_TMA_LOAD_MULTICASTES1C_vS1D_EENS_8epilogue10collective6detail29Sm90TmaWarpSpecializedAdapterINS1H_15DefaultEpilogueISK_SL_SL_NS1G_6thread17LinearCombinationISK_Li1EffLNS1L_9ScaleType4KindE0ELNS_15FloatRoundStyleE2ESK_EENS1_15EpilogueDefaultEEEEEvvEEEEvNT_6ParamsE)
        .other          _ZN7cutlass13device_kernelINS_4gemm6kernel13GemmUniversalIN4cute5tupleIJiiiiEEENS1_10collective13CollectiveMmaINS1_37MainloopSm90TmaGmmaWarpSpecializedFP8ILi2ENS5_IJNS4_1CILi2EEENSA_ILi1EEESC_EEENS1_35KernelTmaWarpSpecializedCooperativeEEENS5_IJNSA_ILi192EEENSA_ILi176EEENSA_ILi256EEEEEENS_12float_e4m3_tENS5_IJlSC_lEEESK_SL_NS4_8TiledMMAINS4_8MMA_AtomIJNS4_4SM904GMMA30MMA_64x16x32_F32E4M3E4M3_SS_TNILNSP_7ScaleInE1ELSR_1EEEEEENS4_6LayoutISD_NS5_IJSC_NSA_ILi0EEESV_EEEEENS5_IJNS4_10UnderscoreESY_SY_EEEEENS4_13SM90_TMA_LOADENS4_14ComposedLayoutINS4_7SwizzleILi3ELi4ELi3EEENS4_18smem_ptr_flag_bitsILi8EEENSU_INS5_IJNSA_ILi8EEENSA_ILi128EEEEEENS5_IJS18_SC_EEEEEEEvNS4_8identityENS4_23SM90_TMA_LOAD_MULTICASTES1C_vS1D_EENS_8epilogue10collective6detail29Sm90TmaWarpSpecializedAdapterINS1H_15DefaultEpilogueISK_SL_SL_NS1G_6thread17LinearCombinationISK_Li1EffLNS1L_9ScaleType4KindE0ELNS_15FloatRoundStyleE2ESK_EENS1_15EpilogueDefaultEEEEEvvEEEEvNT_6ParamsE,@"STO_CUDA_ENTRY STV_DEFAULT"
_ZN7cutlass13device_kernelINS_4gemm6kernel13GemmUniversalIN4cute5tupleIJiiiiEEENS1_10collective13CollectiveMmaINS1_37MainloopSm90TmaGmmaWarpSpecializedFP8ILi2ENS5_IJNS4_1CILi2EEENSA_ILi1EEESC_EEENS1_35KernelTmaWarpSpecializedCooperativeEEENS5_IJNSA_ILi192EEENSA_ILi176EEENSA_ILi256EEEEEENS_12float_e4m3_tENS5_IJlSC_lEEESK_SL_NS4_8TiledMMAINS4_8MMA_AtomIJNS4_4SM904GMMA30MMA_64x16x32_F32E4M3E4M3_SS_TNILNSP_7ScaleInE1ELSR_1EEEEEENS4_6LayoutISD_NS5_IJSC_NSA_ILi0EEESV_EEEEENS5_IJNS4_10UnderscoreESY_SY_EEEEENS4_13SM90_TMA_LOADENS4_14ComposedLayoutINS4_7SwizzleILi3ELi4ELi3EEENS4_18smem_ptr_flag_bitsILi8EEENSU_INS5_IJNSA_ILi8EEENSA_ILi128EEEEEENS5_IJS18_SC_EEEEEEEvNS4_8identityENS4_23SM90_TMA_LOAD_MULTICASTES1C_vS1D_EENS_8epilogue10collective6detail29Sm90TmaWarpSpecializedAdapterINS1H_15DefaultEpilogueISK_SL_SL_NS1G_6thread17LinearCombinationISK_Li1EffLNS1L_9ScaleType4KindE0ELNS_15FloatRoundStyleE2ESK_EENS1_15EpilogueDefaultEEEEEvvEEEEvNT_6ParamsE:
[----:B------:R-:W0:Y:S02]  /*0000*/  LDC R1, c[0x0][0x28] ;  /* 0x00000a00ff017b82 */ /* 0x000e240000000800 */
[----:B0-----:R-:W-:Y:S01]  /*0010*/  VIADD R1, R1, 0xfffffd60 ;  /* 0xfffffd6001017836 */ /* 0x001fe20000000000 */
[----:B------:R-:W0:Y:S01]  /*0020*/  S2R R4, SR_TID.X ;  /* 0x0000000000047919 */ /* 0x000e220000002100 */
[----:B------:R-:W-:Y:S01]  /*0030*/  ELECT P0, URZ, PT ;  /* 0x00000000003f782f */ /* 0x000fe20003800000 */
[----:B------:R-:W-:Y:S01]  /*0040*/  BSSY B0, `(.L_x_0) ;  /* 0x0000015000007945 */ /* 0x000fe20003800000 */
[--C-:B0-----:R-:W-:Y:S02]  /*0050*/  SHF.R.U32.HI R0, RZ, 0x5, R4.reuse ;  /* 0x00000005ff007819 */ /* 0x101fe40000011604 */
[----:B------:R-:W-:-:S03]  /*0060*/  SHF.R.U32.HI R2, RZ, 0x7, R4 ;  /* 0x00000007ff027819 */ /* 0x000fc60000011604 */
[----:B------:R-:W0:Y:S04]  /*0070*/  SHFL.IDX PT, R3, R0, RZ, 0x1f ;  /* 0x00001fff00037589 */ /* 0x000e2800000e0000 */
[----:B------:R-:W1:Y:S01]  /*0080*/  SHFL.IDX PT, R2, R2, RZ, 0x1f ;  /* 0x00001fff02027589 */ /* 0x000e6200000e0000 */
[----:B0-----:R-:W-:Y:S02]  /*0090*/  R2UR UR4, R3 ;  /* 0x00000000030472ca */ /* 0x001fe400000e0000 */
[----:B-1----:R-:W-:-:S11]  /*00a0*/  R2UR UR6, R2 ;  /* 0x00000000020672ca */ /* 0x002fd600000e0000 */
[----:B------:R-:W-:Y:S02]  /*00b0*/  USHF.R.S32.HI UR5, URZ, 0x1f, UR4 ;  /* 0x0000001f3f057899 */ /* 0x000fe40008011404 */
[----:B------:R-:W-:Y:S02]  /*00c0*/  ISETP.NE.OR P0, PT, RZ, UR4, !P0 ;  /* 0x00000004ff007c0c */ /* 0x000fe4000c705670 */
[----:B------:R-:W-:-:S04]  /*00d0*/  ULEA.HI UR5, UR5, UR4, URZ, 0x2 ;  /* 0x0000000405057291 */ /* 0x000fc8000f8f103f */
[----:B------:R-:W-:-:S04]  /*00e0*/  ULOP3.LUT UR5, UR5, 0xfffffffc, URZ, 0xc0, !UPT ;  /* 0xfffffffc05057892 */ /* 0x000fc8000f8ec03f */
[----:B------:R-:W-:-:S03]  /*00f0*/  UIADD3 UR8, UR4, -UR5, URZ ;  /* 0x8000000504087290 */ /* 0x000fc6000fffe03f */
[----:B------:R-:W-:Y:S09]  /*0100*/  @P0 BRA `(.L_x_1) ;  /* 0x0000000000200947 */ /* 0x000ff20003800000 */
[----:B------:R-:W-:Y:S02]  /*0110*/  ULDC.64 UR4, c[0x0][0x198] ;  /* 0x0000660000047ab9 */ /* 0x000fe40000000a00 */
[----:B------:R-:W-:Y:S02]  /*0120*/  UIADD3 UR10, UP0, UR4, 0xf0, URZ ;  /* 0x000000f0040a7890 */ /* 0x000fe4000ff1e03f */
[----:B------:R-:W-:Y:S02]  /*0130*/  UIADD3 UR4, UP1, UR4, 0x1f0, URZ ;  /* 0x000001f004047890 */ /* 0x000fe4000ff3e03f */
[----:B------:R-:W-:Y:S02]  /*0140*/  UIADD3.X UR11, URZ, UR5, URZ, UP0, !UPT ;  /* 0x000000053f0b7290 */ /* 0x000fe400087fe43f */
[----:B------:R-:W-:-:S07]  /*0150*/  UIADD3.X UR5, URZ, UR5, URZ, UP1, !UPT ;  /* 0x000000053f057290 */ /* 0x000fce0008ffe43f */
[----:B------:R0:W-:Y:S02]  /*0160*/  UTMACCTL.PF [UR10] ;  /* 0x000000000a0079b9 */ /* 0x0001e40008040000 */
[----:B------:R0:W-:Y:S02]  /*0170*/  UTMACCTL.PF [UR4] ;  /* 0x00000000040079b9 */ /* 0x0001e40008040000 */
[----:B0-----:R-:W-:Y:S01]  /*0180*/  NOP ;  /* 0x0000000000007918 */ /* 0x001fe20000000000 */
.L_x_1:
[----:B------:R-:W-:Y:S05]  /*0190*/  BSYNC B0 ;  /* 0x0000000000007941 */ /* 0x000fea0003800000 */
.L_x_0:
[----:B------:R-:W-:Y:S01]  /*01a0*/  UISETP.NE.AND UP0, UPT, UR8, 0x3, UPT ;  /* 0x000000030800788c */ /* 0x000fe2000bf05270 */
[----:B------:R-:W0:Y:S01]  /*01b0*/  SHFL.IDX PT, R3, R0, RZ, 0x1f ;  /* 0x00001fff00037589 */ /* 0x000e2200000e0000 */
[----:B------:R-:W-:Y:S02]  /*01c0*/  UIADD3 UR10, UR6, -0x1, URZ ;  /* 0xffffffff060a7890 */ /* 0x000fe4000fffe03f */
[----:B------:R-:W-:Y:S01]  /*01d0*/  ISETP.NE.AND P1, PT, RZ, UR6, PT ;  /* 0x00000006ff007c0c */ /* 0x000fe2000bf25270 */
[----:B------:R-:W-:Y:S02]  /*01e0*/  UISETP.EQ.OR UP0, UPT, UR8, URZ, !UP0 ;  /* 0x0000003f0800728c */ /* 0x000fe4000c702670 */
[----:B------:R-:W-:Y:S02]  /*01f0*/  UISETP.GE.U32.AND UP1, UPT, UR10, 0x2, UPT ;  /* 0x000000020a00788c */ /* 0x000fe4000bf26070 */
[----:B------:R-:W-:-:S04]  /*0200*/  UISETP.EQ.AND UP0, UPT, UR6, URZ, UP0 ;  /* 0x0000003f0600728c */ /* 0x000fc80008702270 */
[----:B------:R-:W-:-:S04]  /*0210*/  USEL UR4, URZ, 0x1, !UP0 ;  /* 0x000000013f047887 */ /* 0x000fc8000c000000 */
[----:B------:R-:W-:-:S06]  /*0220*/  USEL UR4, UR4, 0x2, UP1 ;  /* 0x0000000204047887 */ /* 0x000fcc0008800000 */
[----:B------:R-:W-:Y:S01]  /*0230*/  IMAD.U32 R2, RZ, RZ, UR4 ;  /* 0x00000004ff027e24 */ /* 0x000fe2000f8e00ff */
[----:B0-----:R-:W-:-:S04]  /*0240*/  ISETP.NE.AND P0, PT, R3, RZ, PT ;  /* 0x000000ff0300720c */ /* 0x001fc80003f05270 */
[----:B------:R0:W-:Y:S09]  /*0250*/  STL [R1+0x1fc], R2 ;  /* 0x0001fc0201007387 */ /* 0x0001f20000100800 */
[----:B0-----:R-:W-:Y:S05]  /*0260*/  @P0 BRA `(.L_x_2) ;  /* 0x0000000000480947 */ /* 0x001fea0003800000 */
[----:B------:R-:W0:Y:S01]  /*0270*/  S2UR UR9, SR_CgaCtaId ;  /* 0x00000000000979c3 */ /* 0x000e220000008800 */
[----:B------:R-:W-:Y:S01]  /*0280*/  UMOV UR4, 0x400 ;  /* 0x0000040000047882 */ /* 0x000fe20000000000 */
[----:B------:R-:W-:Y:S01]  /*0290*/  UMOV UR5, 0x1 ;  /* 0x0000000100057882 */ /* 0x000fe20000000000 */
[----:B------:R-:W-:Y:S01]  /*02a0*/  UMOV UR6, 0x4 ;  /* 0x0000000400067882 */ /* 0x000fe20000000000 */
[----:B------:R-:W-:Y:S01]  /*02b0*/  ELECT P0, URZ, PT ;  /* 0x00000000003f782f */ /* 0x000fe20003800000 */
[----:B------:R-:W-:-:S04]  /*02c0*/  UIADD3 UR6, -UR6, 0x100000, URZ ;  /* 0x0010000006067890 */ /* 0x000fc8000fffe13f */
[----:B------:R-:W-:Y:S02]  /*02d0*/  USHF.L.U32 UR7, UR6, 0xb, URZ ;  /* 0x0000000b06077899 */ /* 0x000fe4000800063f */
[----:B------:R-:W-:Y:S02]  /*02e0*/  USHF.L.U32 UR6, UR6, 0x1, URZ ;  /* 0x0000000106067899 */ /* 0x000fe4000800063f */
[----:B0-----:R-:W-:Y:S02]  /*02f0*/  ULEA UR9, UR9, UR4, 0x18 ;  /* 0x0000000409097291 */ /* 0x001fe4000f8ec03f */
[----:B------:R-:W-:-:S04]  /*0300*/  UIADD3 UR4, -UR5, 0x100000, URZ ;  /* 0x0010000005047890 */ /* 0x000fc8000fffe13f */
[----:B------:R-:W-:Y:S02]  /*0310*/  USHF.L.U32 UR5, UR4, 0xb, URZ ;  /* 0x0000000b04057899 */ /* 0x000fe4000800063f */
[----:B------:R-:W-:Y:S01]  /*0320*/  USHF.L.U32 UR4, UR4, 0x1, URZ ;  /* 0x0000000104047899 */ /* 0x000fe2000800063f */
[----:B------:R-:W0:Y:S11]  /*0330*/  FENCE.VIEW.ASYNC.S ;  /* 0x00000000000073c6 */ /* 0x000e360000000000 */
[----:B0-----:R0:W1:Y:S01]  /*0340*/  SYNCS.EXCH.64 URZ, [UR9], UR4 ;  /* 0x00000004093f75b2 */ /* 0x0010620008000100 */
[----:B------:R0:W2:Y:S01]  /*0350*/  SYNCS.EXCH.64 URZ, [UR9+0x10], UR6 ;  /* 0x00001006093f75b2 */ /* 0x0000a20008000100 */
[----:B------:R0:W3:Y:S01]  /*0360*/  SYNCS.EXCH.64 URZ, [UR9+0x8], UR4 ;  /* 0x00000804093f75b2 */ /* 0x0000e20008000100 */
[----:B------:R0:W4:Y:S01]  /*0370*/  SYNCS.EXCH.64 URZ, [UR9+0x18], UR6 ;  /* 0x00001806093f75b2 */ /* 0x0001220008000100 */
[----:B------:R-:W-:Y:S01]  /*0380*/  NOP ;  /* 0x0000000000007918 */ /* 0x000fe20000000000 */
.L_x_2:
[----:B------:R-:W-:Y:S01]  /*0390*/  SHF.R.S32.HI R2, RZ, 0x1f, R4 ;  /* 0x0000001fff027819 */ /* 0x000fe20000011404 */
[----:B------:R-:W5:Y:S01]  /*03a0*/  SHFL.IDX PT, R0, R0, RZ, 0x1f ;  /* 0x00001fff00007589 */ /* 0x000f6200000e0000 */
[----:B0-----:R-:W0:Y:S01]  /*03b0*/  S2UR UR9, SR_CTAID.X ;  /* 0x00000000000979c3 */ /* 0x001e220000002500 */
[----:B------:R-:W-:Y:S02]  /*03c0*/  ELECT P0, URZ, PT ;  /* 0x00000000003f782f */ /* 0x000fe40003800000 */
[----:B------:R-:W-:Y:S01]  /*03d0*/  LEA.HI R2, R2, R4, RZ, 0x7 ;  /* 0x0000000402027211 */ /* 0x000fe200078f38ff */
[----:B------:R-:W-:Y:S01]  /*03e0*/  ULDC UR4, c[0x0][0x150] ;  /* 0x0000540000047ab9 */ /* 0x000fe20000000800 */
[----:B------:R-:W-:Y:S01]  /*03f0*/  SHF.R.S32.HI R6, RZ, 0x1f, R3 ;  /* 0x0000001fff067819 */ /* 0x000fe20000011403 */
[----:B------:R-:W-:Y:S01]  /*0400*/  NOP ;  /* 0x0000000000007918 */ /* 0x000fe20000000000 */
[----:B------:R-:W-:Y:S01]  /*0410*/  LOP3.LUT R2, R2, 0xffffff80, RZ, 0xc0, !PT ;  /* 0xffffff8002027812 */ /* 0x000fe200078ec0ff */
[----:B------:R-:W-:Y:S01]  /*0420*/  NOP ;  /* 0x0000000000007918 */ /* 0x000fe20000000000 */
[----:B------:R-:W-:Y:S01]  /*0430*/  LEA.HI R6, R6, R3, RZ, 0x2 ;  /* 0x0000000306067211 */ /* 0x000fe200078f10ff */
[----:B------:R-:W1:Y:S02]  /*0440*/  LDC R8, c[0x0][0x144] ;  /* 0x00005100ff087b82 */ /* 0x000e640000000800 */
[----:B------:R-:W-:Y:S01]  /*0450*/  IMAD.IADD R4, R4, 0x1, -R2 ;  /* 0x0000000104047824 */ /* 0x000fe200078e0a02 */
[----:B------:R-:W-:Y:S01]  /*0460*/  LOP3.LUT R6, R6, 0x3ffffffc, RZ, 0xc0, !PT ;  /* 0x3ffffffc06067812 */ /* 0x000fe200078ec0ff */
[----:B------:R-:W2:Y:S03]  /*0470*/  S2R R2, SR_CTAID.Y ;  /* 0x0000000000027919 */ /* 0x000ea60000002600 */
[----:B------:R-:W-:Y:S01]  /*0480*/  SHF.R.S32.HI R5, RZ, 0x1f, R4 ;  /* 0x0000001fff057819 */ /* 0x000fe20000011404 */
[----:B------:R-:W-:Y:S01]  /*0490*/  IMAD.IADD R6, R3, 0x1, -R6 ;  /* 0x0000000103067824 */ /* 0x000fe200078e0a06 */
[----:B------:R-:W3:Y:S02]  /*04a0*/  LDC R11, c[0x0][0x148] ;  /* 0x00005200ff0b7b82 */ /* 0x000ee40000000800 */
[----:B------:R-:W-:-:S02]  /*04b0*/  LEA.HI R5, R5, R4, RZ, 0x3 ;  /* 0x0000000405057211 */ /* 0x000fc400078f18ff */
[----:B-----5:R-:W-:Y:S02]  /*04c0*/  ISETP.NE.OR P0, PT, R0, RZ, !P0 ;  /* 0x000000ff0000720c */ /* 0x020fe40004705670 */
[--C-:B------:R-:W-:Y:S02]  /*04d0*/  SHF.R.S32.HI R0, RZ, 0x3, R5.reuse ;  /* 0x00000003ff007819 */ /* 0x100fe40000011405 */
[----:B------:R-:W-:Y:S02]  /*04e0*/  SHF.R.S32.HI R5, RZ, 0x1f, R5 ;  /* 0x0000001fff057819 */ /* 0x000fe40000011405 */
[----:B0-----:R-:W-:Y:S02]  /*04f0*/  I2FP.F32.U32 R7, UR9 ;  /* 0x0000000900077c45 */ /* 0x001fe40008201000 */
[----:B------:R-:W-:-:S03]  /*0500*/  LEA.HI R5, R5, R0, RZ, 0x2 ;  /* 0x0000000005057211 */ /* 0x000fc600078f10ff */
[----:B------:R-:W-:Y:S01]  /*0510*/  FMUL R7, R7, UR4 ;  /* 0x0000000407077c20 */ /* 0x000fe20008400000 */
[----:B------:R-:W-:Y:S01]  /*0520*/  LOP3.LUT R5, R5, 0xfffffffc, RZ, 0xc0, !PT ;  /* 0xfffffffc05057812 */ /* 0x000fe200078ec0ff */
[----:B------:R-:W-:Y:S01]  /*0530*/  VOTEU.ALL UP0, P0 ;  /* 0x00000000003f7886 */ /* 0x000fe20000000000 */
[----:B------:R-:W-:Y:S01]  /*0540*/  ULDC UR4, c[0x0][0x154] ;  /* 0x0000550000047ab9 */ /* 0x000fe20000000800 */
[----:B------:R-:W-:Y:S02]  /*0550*/  VOTEU.ALL UP1, P0 ;  /* 0x00000000003f7886 */ /* 0x000fe40000020000 */
[----:B------:R-:W0:Y:S01]  /*0560*/  F2I.U32.TRUNC.NTZ R7, R7 ;  /* 0x0000000700077305 */ /* 0x000e22000020f000 */
[----:B------:R-:W-:Y:S01]  /*0570*/  IMAD.IADD R5, R0, 0x1, -R5 ;  /* 0x0000000100057824 */ /* 0x000fe200078e0a05 */
[----:B------:R-:W5:Y:S01]  /*0580*/  @!UP0 S2UR UR7, SR_CgaCtaId ;  /* 0x00000000000789c3 */ /* 0x000f620000008800 */
[----:B------:R-:W-:Y:S02]  /*0590*/  @!UP0 UMOV UR6, 0x400 ;  /* 0x0000040000068882 */ /* 0x000fe40000000000 */
[----:B------:R-:W-:Y:S01]  /*05a0*/  IMAD R5, R6, 0x4, R5 ;  /* 0x0000000406057824 */ /* 0x000fe200078e0205 */
[----:B--2---:R-:W-:-:S04]  /*05b0*/  I2FP.F32.U32 R9, R2 ;  /* 0x0000000200097245 */ /* 0x004fc80000201000 */
[----:B------:R-:W-:Y:S01]  /*05c0*/  LEA.HI R0, R5, R5, RZ, 0x1 ;  /* 0x0000000505007211 */ /* 0x000fe200078f08ff */
[----:B------:R-:W-:Y:S01]  /*05d0*/  FMUL R9, R9, UR4 ;  /* 0x0000000409097c20 */ /* 0x000fe20008400000 */
[----:B------:R-:W-:Y:S02]  /*05e0*/  UMOV UR4, 0x20 ;  /* 0x0000002000047882 */ /* 0x000fe40000000000 */
[----:B------:R-:W-:Y:S01]  /*05f0*/  LOP3.LUT R6, R0, 0xfffffffe, RZ, 0xc0, !PT ;  /* 0xfffffffe00067812 */ /* 0x000fe200078ec0ff */
[----:B0-----:R-:W-:Y:S01]  /*0600*/  IMAD.MOV R13, RZ, RZ, -R7 ;  /* 0x000000ffff0d7224 */ /* 0x001fe200078e0a07 */
[----:B------:R-:W-:-:S04]  /*0610*/  @!UP0 UIADD3 UR4, -UR4, 0x100000, URZ ;  /* 0x0010000004048890 */ /* 0x000fc8000fffe13f */
[----:B------:R-:W-:Y:S02]  /*0620*/  @!UP0 USHF.L.U32 UR5, UR4, 0xb, URZ ;  /* 0x0000000b04058899 */ /* 0x000fe4000800063f */
[----:B------:R-:W-:Y:S01]  /*0630*/  @!UP0 USHF.L.U32 UR4, UR4, 0x1, URZ ;  /* 0x0000000104048899 */ /* 0x000fe2000800063f */
[----:B------:R-:W0:Y:S01]  /*0640*/  F2I.U32.TRUNC.NTZ R9, R9 ;  /* 0x0000000900097305 */ /* 0x000e22000020f000 */
[----:B-1----:R-:W-:Y:S02]  /*0650*/  IMAD R0, R8, R13, UR9 ;  /* 0x0000000908007e24 */ /* 0x002fe4000f8e020d */
[C---:B------:R-:W-:Y:S02]  /*0660*/  IMAD.IADD R7, R5.reuse, 0x1, -R6 ;  /* 0x0000000105077824 */ /* 0x040fe400078e0a06 */
[----:B------:R-:W-:-:S03]  /*0670*/  IMAD.SHL.U32 R6, R5, 0x4, RZ ;  /* 0x0000000405067824 */ /* 0x000fc600078e00ff */
[----:B------:R-:W-:Y:S01]  /*0680*/  ISETP.NE.AND P2, PT, R7, R0, PT ;  /* 0x000000000700720c */ /* 0x000fe20003f45270 */
[----:B-----5:R-:W-:Y:S01]  /*0690*/  @!UP0 ULEA UR6, UR7, UR6, 0x18 ;  /* 0x0000000607068291 */ /* 0x020fe2000f8ec03f */
[----:B------:R-:W-:Y:S01]  /*06a0*/  LOP3.LUT R10, R5, 0xc, R6, 0x78, !PT ;  /* 0x0000000c050a7812 */ /* 0x000fe200078e7806 */
[----:B------:R-:W1:Y:S01]  /*06b0*/  LDC R7, c[0x0][0x140] ;  /* 0x00005000ff077b82 */ /* 0x000e620000000800 */
[----:B------:R-:W-:Y:S01]  /*06c0*/  VOTEU.ALL UP0, P0 ;  /* 0x00000000003f7886 */ /* 0x000fe20000000000 */
[----:B------:R-:W-:Y:S01]  /*06d0*/  LOP3.LUT P0, RZ, R4, 0x7, RZ, 0xc0, !PT ;  /* 0x0000000704ff7812 */ /* 0x000fe2000780c0ff */
[----:B0-----:R-:W-:Y:S01]  /*06e0*/  IMAD.MOV R12, RZ, RZ, -R9 ;  /* 0x000000ffff0c7224 */ /* 0x001fe200078e0a09 */
[----:B------:R0:W-:Y:S01]  /*06f0*/  STL [R1+0x1f8], R10 ;  /* 0x0001f80a01007387 */ /* 0x0001e20000100800 */
[----:B------:R-:W-:Y:S01]  /*0700*/  IMAD.MOV.U32 R4, RZ, RZ, 0x1 ;  /* 0x00000001ff047424 */ /* 0x000fe200078e00ff */
[----:B------:R-:W-:Y:S01]  /*0710*/  ISETP.LT.U32.AND P0, PT, R10, 0x2, !P0 ;  /* 0x000000020a00780c */ /* 0x000fe20004701070 */
[----:B---3--:R-:W-:-:S03]  /*0720*/  IMAD R6, R11, R12, R2 ;  /* 0x0000000c0b067224 */ /* 0x008fc600078e0202 */
[----:B------:R-:W-:Y:S01]  /*0730*/  @P2 LEA.HI R5, R10, R10, RZ, 0x1 ;  /* 0x0000000a0a052211 */ /* 0x000fe200078f08ff */
[----:B------:R-:W2:Y:S02]  /*0740*/  FENCE.VIEW.ASYNC.S ;  /* 0x00000000000073c6 */ /* 0x000ea40000000000 */
[----:B--2---:R0:W2:Y:S01]  /*0750*/  @!UP0 SYNCS.EXCH.64 URZ, [UR6+0x30], UR4 ;  /* 0x00003004063f85b2 */ /* 0x0040a20008000100 */
[----:B------:R-:W-:-:S04]  /*0760*/  @P2 SHF.R.S32.HI R5, RZ, 0x1, R5 ;  /* 0x00000001ff052819 */ /* 0x000fc80000011405 */
[----:B------:R-:W-:Y:S02]  /*0770*/  @P2 ISETP.NE.AND P3, PT, R5, R6, PT ;  /* 0x000000060500220c */ /* 0x000fe40003f65270 */
[----:B------:R-:W-:Y:S02]  /*0780*/  SEL R5, RZ, 0x1, !P0 ;  /* 0x00000001ff057807 */ /* 0x000fe40004000000 */
[----:B------:R-:W-:Y:S02]  /*0790*/  @P2 SEL R4, RZ, 0x1, P3 ;  /* 0x00000001ff042807 */ /* 0x000fe40001800000 */
[----:B-1----:R-:W-:Y:S02]  /*07a0*/  ISETP.EQ.U32.AND P5, PT, R7, 0x1, PT ;  /* 0x000000010700780c */ /* 0x002fe40003fa2070 */
[----:B------:R-:W-:Y:S01]  /*07b0*/  LOP3.LUT R4, R4, R5, RZ, 0xc0, !PT ;  /* 0x0000000504047212 */ /* 0x000fe200078ec0ff */
[----:B------:R0:W1:Y:S01]  /*07c0*/  @!UP1 SYNCS.EXCH.64 URZ, [UR6+0x38], UR4 ;  /* 0x00003804063f95b2 */ /* 0x0000620008000100 */
[----:B------:R-:W-:-:S03]  /*07d0*/  NOP ;  /* 0x0000000000007918 */ /* 0x000fc60000000000 */
[----:B------:R0:W-:Y:S06]  /*07e0*/  STL [R1+0x1f4], R4 ;  /* 0x0001f40401007387 */ /* 0x0001ec0000100800 */
[----:B--2---:R-:W-:Y:S05]  /*07f0*/  @!P5 BRA `(.L_x_3) ;  /* 0x000000000008d947 */ /* 0x004fea0003800000 */
[----:B-1--4-:R-:W-:Y:S01]  /*0800*/  UCGABAR_ARV ;  /* 0x00000000000079c7 */ /* 0x012fe20008000000 */
[----:B------:R-:W-:Y:S05]  /*0810*/  BRA `(.L_x_4) ;  /* 0x0000000000047947 */ /* 0x000fea0003800000 */
.L_x_3:
[----:B-1--4-:R-:W-:Y:S01]  /*0820*/  NOP ;  /* 0x0000000000007918 */ /* 0x012fe20000000000 */
.L_x_4:
[----:B------:R-:W1:Y:S01]  /*0830*/  LDC R3, c[0x0][0x65c] ;  /* 0x00019700ff037b82 */ /* 0x000e620000000800 */
[----:B0-----:R-:W-:Y:S02]  /*0840*/  IMAD.U32 R4, RZ, RZ, UR9 ;  /* 0x00000009ff047e24 */ /* 0x001fe4000f8e00ff */
[----:B------:R-:W-:Y:S01]  /*0850*/  IMAD.MOV.U32 R5, RZ, RZ, RZ ;  /* 0x000000ffff057224 */ /* 0x000fe200078e00ff */
[----:B-1----:R-:W-:-:S13]  /*0860*/  ISETP.NE.AND P4, PT, R3, 0x1, PT ;  /* 0x000000010300780c */ /* 0x002fda0003f85270 */
[----:B------:R-:W0:Y:S01]  /*0870*/  @P4 LDC R7, c[0x0][0x10] ;  /* 0x00000400ff074b82 */ /* 0x000e220000000800 */
[----:B------:R-:W-:Y:S02]  /*0880*/  @P4 IMAD.MOV.U32 R3, RZ, RZ, RZ ;  /* 0x000000ffff034224 */ /* 0x000fe400078e00ff */
[----:B------:R-:W-:-:S05]  /*0890*/  @P4 IMAD.MOV.U32 R13, RZ, RZ, RZ ;  /* 0x000000ffff0d4224 */ /* 0x000fca00078e00ff */
[----:B------:R-:W1:Y:S01]  /*08a0*/  @!P4 LDC R9, c[0x0][0xc] ;  /* 0x00000300ff09cb82 */ /* 0x000e620000000800 */
[----:B0-----:R-:W-:-:S04]  /*08b0*/  @P4 IMAD.WIDE.U32 R6, R7, UR9, R2 ;  /* 0x0000000907064c25 */ /* 0x001fc8000f8e0002 */
[----:B------:R-:W-:Y:S02]  /*08c0*/  @P4 IMAD.MOV.U32 R10, RZ, RZ, R6 ;  /* 0x000000ffff0a4224 */ /* 0x000fe400078e0006 */
[----:B------:R-:W-:Y:S02]  /*08d0*/  @P4 IMAD.IADD R15, R7, 0x1, R13 ;  /* 0x00000001070f4824 */ /* 0x000fe400078e020d */
[----:B-1----:R-:W-:-:S04]  /*08e0*/  @!P4 IMAD.WIDE.U32 R4, R2, R9, R4 ;  /* 0x000000090204c225 */ /* 0x002fc800078e0004 */
[----:B------:R-:W-:Y:S02]  /*08f0*/  @!P4 IMAD.MOV.U32 R10, RZ, RZ, R4 ;  /* 0x000000ffff0ac224 */ /* 0x000fe400078e0004 */
[----:B------:R-:W-:-:S03]  /*0900*/  @!P4 IMAD.MOV.U32 R15, RZ, RZ, R5 ;  /* 0x000000ffff0fc224 */ /* 0x000fc600078e0005 */
[----:B------:R0:W-:Y:S04]  /*0910*/  STL [R1+0x208], R10 ;  /* 0x0002080a01007387 */ /* 0x0001e80000100800 */
[----:B------:R0:W-:Y:S01]  /*0920*/  STL [R1+0x200], R15 ;  /* 0x0002000f01007387 */ /* 0x0001e20000100800 */
[----:B------:R-:W-:Y:S05]  /*0930*/  @!P5 BRA `(.L_x_5) ;  /* 0x00000000000cd947 */ /* 0x000fea0003800000 */
[----:B------:R-:W-:Y:S01]  /*0940*/  UCGABAR_WAIT ;  /* 0x0000000000007dc7 */ /* 0x000fe20008000000 */
[----:B------:R-:W-:Y:S01]  /*0950*/  CCTL.IVALL ;  /* 0x00000000ff00798f */ /* 0x000fe20002000000 */
[----:B------:R-:W-:Y:S05]  /*0960*/  BRA `(.L_x_6) ;  /* 0x0000000000047947 */ /* 0x000fea0003800000 */
.L_x_5:
[----:B------:R-:W-:Y:S06]  /*0970*/  BAR.SYNC.DEFER_BLOCKING 0x0 ;  /* 0x0000000000007b1d */ /* 0x000fec0000010000 */
.L_x_6:
[----:B------:R-:W-:Y:S05]  /*0980*/  @!P1 BRA `(.L_x_7) ;  /* 0x000001b000d49947 */ /* 0x000fea0003800000 */
[----:B------:R-:W-:-:S06]  /*0990*/  UISETP.GT.U32.AND UP0, UPT, UR10, 0x1, UPT ;  /* 0x000000010a00788c */ /* 0x000fcc000bf04070 */
[----:B------:R-:W-:-:S13]  /*09a0*/  PLOP3.LUT P0, PT, PT, PT, UP0, 0x80, 0x0 ;  /* 0x000000000000781c */ /* 0x000fda0003f0f008 */
[----:B------:R-:W-:Y:S05]  /*09b0*/  @P0 EXIT ;  /* 0x000000000000094d */ /* 0x000fea0003800000 */
[----:B------:R-:W-:Y:S01]  /*09c0*/  IMAD.MOV.U32 R5, RZ, RZ, -0x1 ;  /* 0xffffffffff057424 */ /* 0x000fe200078e00ff */
[----:B------:R-:W-:Y:S01]  /*09d0*/  ULDC.64 UR4, c[0x0][0x650] ;  /* 0x0001940000047ab9 */ /* 0x000fe20000000a00 */
[----:B------:R-:W-:Y:S01]  /*09e0*/  IMAD.MOV.U32 R6, RZ, RZ, -0x1 ;  /* 0xffffffffff067424 */ /* 0x000fe200078e00ff */
[----:B------:R-:W-:Y:S01]  /*09f0*/  ISETP.GE.U32.AND P0, PT, R10, UR4, PT ;  /* 0x000000040a007c0c */ /* 0x000fe2000bf06070 */
[----:B------:R-:W-:Y:S01]  /*0a00*/  UMOV UR4, 0xffffffff ;  /* 0xffffffff00047882 */ /* 0x000fe20000000000 */
[----:B------:R1:W-:Y:S01]  /*0a10*/  STL [R1+0x218], R5 ;  /* 0x0002180501007387 */ /* 0x0003e20000100800 */
[----:B------:R-:W-:Y:S02]  /*0a20*/  PRMT R4, RZ, 0x7610, R4 ;  /* 0x00007610ff047816 */ /* 0x000fe40000000004 */
[----:B------:R-:W-:Y:S01]  /*0a30*/  ISETP.GE.U32.AND.EX P0, PT, R15, UR5, PT, P0 ;  /* 0x000000050f007c0c */ /* 0x000fe2000bf06100 */
[----:B------:R2:W-:Y:S01]  /*0a40*/  STL [R1+0x21c], R6 ;  /* 0x00021c0601007387 */ /* 0x0005e20000100800 */
[----:B-1----:R-:W-:-:S05]  /*0a50*/  IMAD.U32 R5, RZ, RZ, UR4 ;  /* 0x00000004ff057e24 */ /* 0x002fca000f8e00ff */
[----:B------:R2:W-:Y:S06]  /*0a60*/  STL [R1+0x210], R5 ;  /* 0x0002100501007387 */ /* 0x0005ec0000100800 */
[----:B------:R-:W-:Y:S05]  /*0a70*/  @P0 BRA `(.L_x_8) ;  /* 0x0000000400440947 */ /* 0x000fea0003800000 */
[----:B------:R-:W-:Y:S01]  /*0a80*/  ULDC.64 UR12, c[0x0][0x628] ;  /* 0x00018a00000c7ab9 */ /* 0x000fe20000000a00 */
[----:B------:R-:W1:Y:S01]  /*0a90*/  LDC.64 R8, c[0x0][0x620] ;  /* 0x00018800ff087b82 */ /* 0x000e620000000a00 */
[----:B------:R-:W-:Y:S01]  /*0aa0*/  ISETP.NE.U32.AND P0, PT, RZ, UR12, PT ;  /* 0x0000000cff007c0c */ /* 0x000fe2000bf05070 */
[----:B------:R-:W-:Y:S01]  /*0ab0*/  ULDC UR11, c[0x0][0x630] ;  /* 0x00018c00000b7ab9 */ /* 0x000fe20000000800 */
[----:B------:R-:W-:Y:S02]  /*0ac0*/  R2UR UR4, R10 ;  /* 0x000000000a0472ca */ /* 0x000fe400000e0000 */
[----:B------:R-:W-:Y:S02]  /*0ad0*/  ISETP.NE.AND.EX P0, PT, RZ, UR13, PT, P0 ;  /* 0x0000000dff007c0c */ /* 0x000fe4000bf05300 */
[----:B------:R-:W-:-:S11]  /*0ae0*/  R2UR UR5, R15 ;  /* 0x000000000f0572ca */ /* 0x000fd600000e0000 */
[----:B------:R-:W-:Y:S05]  /*0af0*/  @!P0 BRA `(.L_x_9) ;  /* 0x0000000000308947 */ /* 0x000fea0003800000 */
[----:B------:R-:W-:Y:S01]  /*0b00*/  R2UR UR4, R10 ;  /* 0x000000000a0472ca */ /* 0x000fe200000e0000 */
[----:B------:R-:W-:Y:S01]  /*0b10*/  ULDC UR8, c[0x0][0x634] ;  /* 0x00018d0000087ab9 */ /* 0x000fe20000000800 */
[----:B------:R-:W-:-:S11]  /*0b20*/  R2UR UR10, R15 ;  /* 0x000000000f0a72ca */ /* 0x000fd600000e0000 */
[----:B------:R-:W-:-:S04]  /*0b30*/  UIADD3 UR8, UP0, UR4, UR8, URZ ;  /* 0x0000000804087290 */ /* 0x000fc8000ff1e03f */
[----:B------:R-:W-:-:S04]  /*0b40*/  UIADD3.X UR10, URZ, UR10, URZ, UP0, !UPT ;  /* 0x0000000a3f0a7290 */ /* 0x000fc800087fe43f */
[----:B------:R-:W-:-:S04]  /*0b50*/  UIMAD.WIDE.U32 UR4, UR10, UR12, URZ ;  /* 0x0000000c0a0472a5 */ /* 0x000fc8000f8e003f */
[----:B------:R-:W-:Y:S02]  /*0b60*/  UIMAD.WIDE.U32 UR6, UP0, UR8, UR13, UR4 ;  /* 0x0000000d080672a5 */ /* 0x000fe4000f800004 */
[----:B------:R-:W-:Y:S02]  /*0b70*/  UIMAD.WIDE.U32 UR4, UR8, UR12, URZ ;  /* 0x0000000c080472a5 */ /* 0x000fe4000f8e003f */
[----:B------:R-:W-:Y:S02]  /*0b80*/  UIADD3.X UR9, URZ, URZ, URZ, UP0, !UPT ;  /* 0x0000003f3f097290 */ /* 0x000fe400087fe43f */
[----:B------:R-:W-:Y:S01]  /*0b90*/  UIADD3 URZ, UP0, UR5, UR6, URZ ;  /* 0x00000006053f7290 */ /* 0x000fe2000ff1e03f */
[----:B------:R-:W-:-:S03]  /*0ba0*/  UMOV UR8, UR7 ;  /* 0x0000000700087c82 */ /* 0x000fc60008000000 */
[----:B------:R-:W-:-:S12]  /*0bb0*/  UIMAD.WIDE.U32.X UR4, UR10, UR13, UR8, UP0 ;  /* 0x0000000d0a0472a5 */ /* 0x000fd800080e0408 */
.L_x_9:
[----:B------:R-:W-:Y:S01]  /*0bc0*/  USHF.R.U64 UR6, UR4, UR11, UR5 ;  /* 0x0000000b04067299 */ /* 0x000fe20008001205 */
[----:B------:R-:W3:Y:S01]  /*0bd0*/  LDC.64 R20, c[0x0][0x640] ;  /* 0x00019000ff147b82 */ /* 0x000ee20000000a00 */
[----:B------:R-:W-:Y:S01]  /*0be0*/  USHF.R.U32.HI UR4, URZ, UR11, UR5 ;  /* 0x0000000b3f047299 */ /* 0x000fe20008011605 */
[----:B------:R-:W-:Y:S02]  /*0bf0*/  IMAD.MOV.U32 R4, RZ, RZ, R10 ;  /* 0x000000ffff047224 */ /* 0x000fe400078e000a */
[----:B------:R-:W-:Y:S01]  /*0c00*/  IMAD R25, R11, R12, R2 ;  /* 0x0000000c0b197224 */ /* 0x000fe200078e0202 */
[----:B------:R-:W-:Y:S01]  /*0c10*/  IADD3 R3, P0, RZ, -UR6, RZ ;  /* 0x80000006ff037c10 */ /* 0x000fe2000ff1e0ff */
[----:B------:R-:W-:Y:S02]  /*0c20*/  IMAD.MOV.U32 R11, RZ, RZ, 0x1 ;  /* 0x00000001ff0b7424 */ /* 0x000fe400078e00ff */
[----:B------:R-:W0:Y:S02]  /*0c30*/  LDC R14, c[0x0][0x618] ;  /* 0x00018600ff0e7b82 */ /* 0x000e240000000800 */
[----:B--2---:R-:W-:-:S04]  /*0c40*/  IMAD.X R5, RZ, RZ, ~UR4, P0 ;  /* 0x80000004ff057e24 */ /* 0x004fc800080e06ff */
[-C--:B-1----:R-:W-:Y:S02]  /*0c50*/  IMAD R6, R5, R8.reuse, RZ ;  /* 0x0000000805067224 */ /* 0x082fe400078e02ff */
[----:B------:R-:W1:Y:S01]  /*0c60*/  LDC R16, c[0x0][0x608] ;  /* 0x00018200ff107b82 */ /* 0x000e620000000800 */
[----:B------:R-:W-:Y:S02]  /*0c70*/  IMAD.MOV.U32 R5, RZ, RZ, R15 ;  /* 0x000000ffff057224 */ /* 0x000fe400078e000f */
[----:B------:R-:W-:-:S05]  /*0c80*/  IMAD.WIDE.U32 R4, R3, R8, R4 ;  /* 0x0000000803047225 */ /* 0x000fca00078e0004 */
[----:B------:R-:W2:Y:S01]  /*0c90*/  LDC R18, c[0x0][0x658] ;  /* 0x00019600ff127b82 */ /* 0x000ea20000000800 */
[----:B------:R-:W-:Y:S01]  /*0ca0*/  IMAD R3, R3, R9, R6 ;  /* 0x0000000903037224 */ /* 0x000fe200078e0206 */
[----:B---3--:R-:W-:-:S03]  /*0cb0*/  ISETP.NE.U32.AND P0, PT, R20, RZ, PT ;  /* 0x000000ff1400720c */ /* 0x008fc60003f05070 */
[----:B------:R-:W-:Y:S01]  /*0cc0*/  IMAD.IADD R3, R5, 0x1, R3 ;  /* 0x0000000105037824 */ /* 0x000fe200078e0203 */
[----:B------:R-:W-:Y:S01]  /*0cd0*/  ISETP.NE.AND.EX P0, PT, R21, RZ, PT, P0 ;  /* 0x000000ff1500720c */ /* 0x000fe20003f05300 */
[----:B------:R-:W-:Y:S01]  /*0ce0*/  IMAD.MOV.U32 R5, RZ, RZ, -0x1 ;  /* 0xffffffffff057424 */ /* 0x000fe200078e00ff */
[----:B------:R-:W3:Y:S02]  /*0cf0*/  LDC R13, c[0x0][0x600] ;  /* 0x00018000ff0d7b82 */ /* 0x000ee40000000800 */
[-CC-:B0-----:R-:W-:Y:S02]  /*0d00*/  SHF.R.U64 R10, R4, R14.reuse, R3.reuse ;  /* 0x0000000e040a7219 */ /* 0x181fe40000001203 */
[----:B------:R-:W-:-:S04]  /*0d10*/  SHF.R.U32.HI R3, RZ, R14, R3 ;  /* 0x0000000eff037219 */ /* 0x000fc80000011603 */
[----:B------:R-:W0:Y:S01]  /*0d20*/  LDC R15, c[0x0][0x648] ;  /* 0x00019200ff0f7b82 */ /* 0x000e220000000800 */
[-CC-:B-1----:R-:W-:Y:S02]  /*0d30*/  SHF.R.U64 R23, R10, R16.reuse, R3.reuse ;  /* 0x000000100a177219 */ /* 0x182fe40000001203 */
[----:B------:R-:W-:-:S05]  /*0d40*/  SHF.R.U32.HI R3, RZ, R16, R3 ;  /* 0x00000010ff037219 */ /* 0x000fca0000011603 */
[----:B------:R-:W1:Y:S01]  /*0d50*/  LDC R17, c[0x0][0x638] ;  /* 0x00018e00ff117b82 */ /* 0x000e620000000800 */
[-C--:B--2---:R-:W-:Y:S02]  /*0d60*/  SHF.L.U32 R2, R5, R18.reuse, RZ ;  /* 0x0000001205027219 */ /* 0x084fe400000006ff */
[--C-:B------:R-:W-:Y:S02]  /*0d70*/  SHF.R.U64 R12, R23, R18, R3.reuse ;  /* 0x00000012170c7219 */ /* 0x100fe40000001203 */
[----:B------:R-:W-:Y:S02]  /*0d80*/  LOP3.LUT R8, RZ, R2, RZ, 0x33, !PT ;  /* 0x00000002ff087212 */ /* 0x000fe400078e33ff */
[----:B------:R-:W-:Y:S01]  /*0d90*/  SHF.R.U32.HI R3, RZ, R18, R3 ;  /* 0x00000012ff037219 */ /* 0x000fe20000011603 */
[----:B------:R-:W2:Y:S01]  /*0da0*/  LDC R19, c[0x0][0x610] ;  /* 0x00018400ff137b82 */ /* 0x000ea20000000800 */
[----:B------:R-:W-:Y:S01]  /*0db0*/  IMAD.MOV.U32 R2, RZ, RZ, R12 ;  /* 0x000000ffff027224 */ /* 0x000fe200078e000c */
[----:B------:R-:W-:Y:S06]  /*0dc0*/  @!P0 BRA `(.L_x_10) ;  /* 0x0000000000288947 */ /* 0x000fec0003800000 */
[----:B------:R-:W4:Y:S02]  /*0dd0*/  LDC R7, c[0x0][0x64c] ;  /* 0x00019300ff077b82 */ /* 0x000f240000000800 */
[----:B----4-:R-:W-:-:S05]  /*0de0*/  IADD3 R7, P0, R12, R7, RZ ;  /* 0x000000070c077210 */ /* 0x010fca0007f1e0ff */
[----:B------:R-:W-:-:S04]  /*0df0*/  IMAD.X R9, RZ, RZ, R3, P0 ;  /* 0x000000ffff097224 */ /* 0x000fc800000e0603 */
[----:B------:R-:W-:-:S04]  /*0e00*/  IMAD.WIDE.U32 R2, R9, R20, RZ ;  /* 0x0000001409027225 */ /* 0x000fc800078e00ff */
[----:B------:R-:W-:-:S04]  /*0e10*/  IMAD.WIDE.U32 R4, P0, R7, R21, R2 ;  /* 0x0000001507047225 */ /* 0x000fc80007800002 */
[----:B------:R-:W-:-:S04]  /*0e20*/  IMAD.WIDE.U32 R2, R7, R20, RZ ;  /* 0x0000001407027225 */ /* 0x000fc800078e00ff */
[----:B------:R-:W-:Y:S01]  /*0e30*/  IMAD.X R7, RZ, RZ, RZ, P0 ;  /* 0x000000ffff077224 */ /* 0x000fe200000e06ff */
[----:B------:R-:W-:Y:S01]  /*0e40*/  IADD3 RZ, P0, R3, R4, RZ ;  /* 0x0000000403ff7210 */ /* 0x000fe20007f1e0ff */
[----:B------:R-:W-:-:S04]  /*0e50*/  IMAD.MOV.U32 R6, RZ, RZ, R5 ;  /* 0x000000ffff067224 */ /* 0x000fc800078e0005 */
[----:B------:R-:W-:-:S08]  /*0e60*/  IMAD.WIDE.U32.X R2, R9, R21, R6, P0 ;  /* 0x0000001509027225 */ /* 0x000fd000000e0406 */
.L_x_10:
[----:B0-----:R-:W-:Y:S01]  /*0e70*/  SHF.R.U64 R4, R2, R15, R3 ;  /* 0x0000000f02047219 */ /* 0x001fe20000001203 */
[----:B---3--:R-:W-:Y:S01]  /*0e80*/  VIADD R5, R13, 0xffffffff ;  /* 0xffffffff0d057836 */ /* 0x008fe20000000000 */
[----:B------:R-:W-:Y:S02]  /*0e90*/  SHF.L.U32 R2, R11, R18, RZ ;  /* 0x000000120b027219 */ /* 0x000fe400000006ff */
[----:B------:R-:W-:Y:S01]  /*0ea0*/  LOP3.LUT R3, R23, R8, RZ, 0xc0, !PT ;  /* 0x0000000817037212 */ /* 0x000fe200078ec0ff */
[----:B------:R-:W-:Y:S01]  /*0eb0*/  IMAD.MOV R6, RZ, RZ, -R4 ;  /* 0x000000ffff067224 */ /* 0x000fe200078e0a04 */
[----:B------:R-:W-:Y:S02]  /*0ec0*/  SEL R0, R0, R25, !P4 ;  /* 0x0000001900007207 */ /* 0x000fe40006000000 */
[----:B------:R-:W-:Y:S01]  /*0ed0*/  LOP3.LUT R5, R10, R5, RZ, 0xc0, !PT ;  /* 0x000000050a057212 */ /* 0x000fe200078ec0ff */
[----:B------:R-:W-:Y:S02]  /*0ee0*/  IMAD R3, R2, R4, R3 ;  /* 0x0000000402037224 */ /* 0x000fe400078e0203 */
[----:B-1----:R-:W-:-:S02]  /*0ef0*/  IMAD R2, R6, R17, R12 ;  /* 0x0000001106027224 */ /* 0x002fc400078e020c */
[----:B--2---:R-:W-:Y:S02]  /*0f00*/  IMAD R0, R3, R19, R0 ;  /* 0x0000001303007224 */ /* 0x004fe400078e0200 */
[----:B------:R-:W-:Y:S02]  /*0f10*/  IMAD R3, R2, R13, R5 ;  /* 0x0000000d02037224 */ /* 0x000fe400078e0205 */
[----:B------:R-:W-:-:S03]  /*0f20*/  IMAD.MOV.U32 R4, RZ, RZ, 0x1 ;  /* 0x00000001ff047424 */ /* 0x000fc600078e00ff */
[----:B------:R-:W-:Y:S02]  /*0f30*/  SEL R5, R3, R0, !P4 ;  /* 0x0000000003057207 */ /* 0x000fe40006000000 */
[----:B------:R-:W-:Y:S01]  /*0f40*/  SEL R2, R0, R3, !P4 ;  /* 0x0000000300027207 */ /* 0x000fe20006000000 */
[----:B------:R-:W-:Y:S02]  /*0f50*/  IMAD.U32 R0, RZ, RZ, UR6 ;  /* 0x00000006ff007e24 */ /* 0x000fe4000f8e00ff */
[----:B------:R1:W-:Y:S04]  /*0f60*/  STL [R1+0x21c], R5 ;  /* 0x00021c0501007387 */ /* 0x0003e80000100800 */
[----:B------:R1:W-:Y:S04]  /*0f70*/  STL [R1+0x218], R2 ;  /* 0x0002180201007387 */ /* 0x0003e80000100800 */
[----:B------:R1:W-:Y:S02]  /*0f80*/  STL [R1+0x210], R0 ;  /* 0x0002100001007387 */ /* 0x0003e40000100800 */
.L_x_8:
[----:B------:R-:W-:-:S08]  /*0f90*/  NOP ;  /* 0x0000000000007918 */ /* 0x000fd00000000000 */
[----:B------:R-:W3:Y:S02]  /*0fa0*/  USETMAXREG.TRY_ALLOC.CTAPOOL UP0, 0xe8 ;  /* 0x000000e8000079c8 */ /* 0x000ee40008000600 */
[----:B---3--:R-:W-:-:S13]  /*0fb0*/  PLOP3.LUT P0, PT, PT, PT, UP0, 0x80, 0x0 ;  /* 0x000000000000781c */ /* 0x008fda0003f0f008 */
[----:B------:R-:W-:Y:S05]  /*0fc0*/  @!P0 BRA `(.L_x_8) ;  /* 0xfffffffc00f08947 */ /* 0x000fea000383ffff */
[----:B------:R-:W-:Y:S01]  /*0fd0*/  ULDC.64 UR4, c[0x0][0x598] ;  /* 0x0001660000047ab9 */ /* 0x000fe20000000a00 */
[----:B------:R-:W-:Y:S01]  /*0fe0*/  ULDC.64 UR52, c[0x0][0x208] ;  /* 0x0000820000347ab9 */ /* 0x000fe20000000a00 */
[----:B------:R-:W-:-:S04]  /*0ff0*/  ISETP.NE.U32.AND P0, PT, RZ, UR4, PT ;  /* 0x00000004ff007c0c */ /* 0x000fc8000bf05070 */
[----:B------:R-:W-:-:S13]  /*1000*/  ISETP.NE.AND.EX P0, PT, RZ, UR5, PT, P0 ;  /* 0x00000005ff007c0c */ /* 0x000fda000bf05300 */
[----:B------:R-:W-:Y:S05]  /*1010*/  @!P0 BRA `(.L_x_11) ;  /* 0x0000000000208947 */ /* 0x000fea0003800000 */
[----:B-1----:R-:W1:Y:S02]  /*1020*/  LDC.64 R2, c[0x0][0x598] ;  /* 0x00016600ff027b82 */ /* 0x002e640000000a00 */
[----:B-1----:R-:W3:Y:S02]  /*1030*/  LDG.E.64 R2, desc[UR52][R2.64] ;  /* 0x0000003402027981 */ /* 0x002ee4000c1e1b00 */
[----:B---3--:R-:W-:-:S04]  /*1040*/  ISETP.NE.U32.AND P0, PT, R2, RZ, PT ;  /* 0x000000ff0200720c */ /* 0x008fc80003f05070 */
[----:B------:R-:W-:-:S13]  /*1050*/  ISETP.NE.AND.EX P0, PT, R3, RZ, PT, P0 ;  /* 0x000000ff0300720c */ /* 0x000fda0003f05300 */
[----:B------:R-:W-:Y:S05]  /*1060*/  @!P0 BRA `(.L_x_11) ;  /* 0x00000000000c8947 */ /* 0x000fea0003800000 */
[----:B------:R-:W3:Y:S02]  /*1070*/  LD.E R2, desc[UR52][R2.64] ;  /* 0x0000003402027980 */ /* 0x000ee4000c101900 */
[----:B---3--:R-:W-:Y:S01]  /*1080*/  R2UR UR4, R2 ;  /* 0x00000000020472ca */ /* 0x008fe200000e0000 */
[----:B------:R-:W-:-:S14]  /*1090*/  BRA `(.L_x_12) ;  /* 0x0000000000247947 */ /* 0x000fdc0003800000 */
.L_x_11:
[----:B------:R-:W-:Y:S02]  /*10a0*/  ULDC.64 UR4, c[0x0][0x588] ;  /* 0x0001620000047ab9 */ /* 0x000fe40000000a00 */
[----:B------:R-:W-:-:S04]  /*10b0*/  ISETP.NE.U32.AND P0, PT, RZ, UR4, PT ;  /* 0x00000004ff007c0c */ /* 0x000fc8000bf05070 */
[----:B------:R-:W-:-:S13]  /*10c0*/  ISETP.NE.AND.EX P0, PT, RZ, UR5, PT, P0 ;  /* 0x00000005ff007c0c */ /* 0x000fda000bf05300 */
[----:B------:R-:W-:Y:S05]  /*10d0*/  @!P0 BRA `(.L_x_13) ;  /* 0x0000000000108947 */ /* 0x000fea0003800000 */
[----:B-1----:R-:W1:Y:S02]  /*10e0*/  LDC.64 R2, c[0x0][0x588] ;  /* 0x00016200ff027b82 */ /* 0x002e640000000a00 */
[----:B-1----:R-:W3:Y:S02]  /*10f0*/  LDG.E R2, desc[UR52][R2.64] ;  /* 0x0000003402027981 */ /* 0x002ee4000c1e1900 */
[----:B---3--:R-:W-:Y:S01]  /*1100*/  R2UR UR4, R2 ;  /* 0x00000000020472ca */ /* 0x008fe200000e0000 */
[----:B------:R-:W-:-:S14]  /*1110*/  BRA `(.L_x_12) ;  /* 0x0000000000047947 */ /* 0x000fdc0003800000 */
.L_x_13:
[----:B------:R-:W-:-:S05]  /*1120*/  ULDC UR4, c[0x0][0x580] ;  /* 0x0001600000047ab9 */ /* 0x000fca0000000800 */
.L_x_12:
[----:B------:R-:W-:Y:S02]  /*1130*/  ULDC.64 UR6, c[0x0][0x5a0] ;  /* 0x0001680000067ab9 */ /* 0x000fe40000000a00 */
        /* <DEDUP_REMOVED lines=11> */
.L_x_14:
        /* <DEDUP_REMOVED lines=8> */
.L_x_16:
[----:B------:R-:W-:-:S05]  /*1270*/  ULDC UR7, c[0x0][0x584] ;  /* 0x0001610000077ab9 */ /* 0x000fca0000000800 */
.L_x_15:
[----:B------:R-:W-:-:S13]  /*1280*/  LOP3.LUT P0, RZ, R4, 0xff, RZ, 0xc0, !PT ;  /* 0x000000ff04ff7812 */ /* 0x000fda000780c0ff */
[----:B------:R-:W-:Y:S05]  /*1290*/  @!P0 EXIT ;  /* 0x000000000000894d */ /* 0x000fea0003800000 */
[----:B-1----:R-:W3:Y:S01]  /*12a0*/  LDL R0, [R1+0x1fc] ;  /* 0x0001fc0001007983 */ /* 0x002ee20000100800 */
[----:B------:R-:W-:Y:S02]  /*12b0*/  ULDC UR5, c[0x0][0x28c] ;  /* 0x0000a30000057ab9 */ /* 0x000fe40000000800 */
[----:B------:R-:W-:-:S04]  /*12c0*/  UIADD3 UR5, UR5, 0xff, URZ ;  /* 0x000000ff05057890 */ /* 0x000fc8000fffe03f */
[----:B------:R-:W-:-:S04]  /*12d0*/  USHF.R.S32.HI UR6, URZ, 0x1f, UR5 ;  /* 0x0000001f3f067899 */ /* 0x000fc80008011405 */
[----:B------:R-:W-:Y:S01]  /*12e0*/  ULEA.HI UR6, UR6, UR5, URZ, 0x8 ;  /* 0x0000000506067291 */ /* 0x000fe2000f8f403f */
[----:B---3--:R-:W-:-:S13]  /*12f0*/  R2UR UR8, R0 ;  /* 0x00000000000872ca */ /* 0x008fda00000e0000 */
[----:B------:R-:W-:Y:S02]  /*1300*/  ULOP3.LUT UR5, UR8, 0x1, URZ, 0xfc, !UPT ;  /* 0x0000000108057892 */ /* 0x000fe4000f8efc3f */
[----:B------:R-:W-:-:S03]  /*1310*/  USHF.R.S32.HI UR8, URZ, 0x8, UR6 ;  /* 0x000000083f087899 */ /* 0x000fc60008011406 */
[----:B------:R-:W-:Y:S01]  /*1320*/  UMOV UR6, URZ ;  /* 0x0000003f00067c82 */ /* 0x000fe20008000000 */
[----:B------:R-:W-:Y:S01]  /*1330*/  IMAD.U32 R0, RZ, RZ, UR5 ;  /* 0x00000005ff007e24 */ /* 0x000fe2000f8e00ff */
[----:B------:R-:W-:Y:S01]  /*1340*/  UMOV UR5, URZ ;  /* 0x0000003f00057c82 */ /* 0x000fe20008000000 */
[----:B------:R-:W-:Y:S02]  /*1350*/  IMAD.U32 R3, RZ, RZ, UR8 ;  /* 0x00000008ff037e24 */ /* 0x000fe4000f8e00ff */
[----:B------:R-:W-:Y:S01]  /*1360*/  IMAD.U32 R2, RZ, RZ, UR5 ;  /* 0x00000005ff027e24 */ /* 0x000fe2000f8e00ff */
[----:B------:R1:W-:Y:S04]  /*1370*/  STL [R1+0x1f0], R0 ;  /* 0x0001f00001007387 */ /* 0x0003e80000100800 */
[----:B------:R3:W-:Y:S01]  /*1380*/  STL [R1+0x214], R3 ;  /* 0x0002140301007387 */ /* 0x0007e20000100800 */
[----:B-1----:R-:W-:-:S05]  /*1390*/  IMAD.U32 R0, RZ, RZ, UR6 ;  /* 0x00000006ff007e24 */ /* 0x002fca000f8e00ff */
[----:B------:R3:W-:Y:S04]  /*13a0*/  STL [R1+0x20c], R0 ;  /* 0x00020c0001007387 */ /* 0x0007e80000100800 */
[----:B------:R3:W-:Y:S02]  /*13b0*/  STL [R1+0x204], R2 ;  /* 0x0002040201007387 */ /* 0x0007e40000100800 */
.L_x_393:
[----:B---3--:R-:W3:Y:S01]  /*13c0*/  LDL R3, [R1+0x204] ;  /* 0x0002040001037983 */ /* 0x008ee20000100800 */
[----:B-1----:R-:W1:Y:S03]  /*13d0*/  LDC R2, c[0x0][0x28c] ;  /* 0x0000a300ff027b82 */ /* 0x002e660000000800 */
[----:B------:R-:W-:Y:S04]  /*13e0*/  STL [R1+0x1ec], RZ ;  /* 0x0001ecff01007387 */ /* 0x000fe80000100800 */
        /* <DEDUP_REMOVED lines=50> */
[----:B------:R-:W-:Y:S01]  /*1710*/  STL [R1+0x120], RZ ;  /* 0x000120ff01007387 */ /* 0x000fe20000100800 */
[----:B0---4-:R-:W4:Y:S03]  /*1720*/  S2R R0, SR_TID.X ;  /* 0x0000000000007919 */ /* 0x011f260000002100 */
        /* <DEDUP_REMOVED lines=29> */
[----:B----4-:R-:W-:-:S03]  /*1900*/  LOP3.LUT R0, R0, 0x80, RZ, 0xc0, !PT ;  /* 0x0000008000007812 */ /* 0x010fc600078ec0ff */
[----:B------:R-:W-:Y:S04]  /*1910*/  STL [R1+0xa8], RZ ;  /* 0x0000a8ff01007387 */ /* 0x000fe80000100800 */
[----:B------:R-:W-:Y:S04]  /*1920*/  STL [R1+0xa4], RZ ;  /* 0x0000a4ff01007387 */ /* 0x000fe80000100800 */
[----:B------:R-:W-:Y:S04]  /*1930*/  STL [R1+0xa0], RZ ;  /* 0x0000a0ff01007387 */ /* 0x000fe80000100800 */
[----:B------:R-:W-:Y:S01]  /*1940*/  STL [R1+0x9c], RZ ;  /* 0x00009cff01007387 */ /* 0x000fe20000100800 */
[----:B------:R-:W-:-:S03]  /*1950*/  SHF.R.U32.HI R0, RZ, 0x7, R0 ;  /* 0x00000007ff007819 */ /* 0x000fc60000011600 */
        /* <DEDUP_REMOVED lines=9> */
[----:B------:R-:W4:Y:S04]  /*19f0*/  SHFL.IDX PT, R0, R0, RZ, 0x1f ;  /* 0x00001fff00007589 */ /* 0x000f2800000e0000 */
        /* <DEDUP_REMOVED lines=21> */
[----:B----4-:R-:W-:-:S03]  /*1b50*/  R2UR UR8, R0 ;  /* 0x00000000000872ca */ /* 0x010fc600000e0000 */
[----:B------:R-:W-:Y:S01]  /*1b60*/  STL [R1+0x20], RZ ;  /* 0x000020ff01007387 */ /* 0x000fe20000100800 */
[----:B------:R-:W-:-:S03]  /*1b70*/  IMAD.MOV.U32 R0, RZ, RZ, RZ ;  /* 0x000000ffff007224 */ /* 0x000fc600078e00ff */
[----:B------:R-:W-:Y:S04]  /*1b80*/  STL [R1+0x1c], RZ ;  /* 0x00001cff01007387 */ /* 0x000fe80000100800 */
[----:B------:R-:W-:Y:S04]  /*1b90*/  STL [R1+0x18], RZ ;  /* 0x000018ff01007387 */ /* 0x000fe80000100800 */
[----:B------:R-:W-:Y:S04]  /*1ba0*/  STL [R1+0x14], RZ ;  /* 0x000014ff01007387 */ /* 0x000fe80000100800 */
[----:B------:R-:W-:Y:S04]  /*1bb0*/  STL [R1+0x10], RZ ;  /* 0x000010ff01007387 */ /* 0x000fe80000100800 */
[----:B------:R-:W-:Y:S04]  /*1bc0*/  STL [R1+0xc], RZ ;  /* 0x00000cff01007387 */ /* 0x000fe80000100800 */
[----:B------:R-:W-:Y:S04]  /*1bd0*/  STL [R1+0x8], RZ ;  /* 0x000008ff01007387 */ /* 0x000fe80000100800 */
[----:B------:R-:W-:Y:S04]  /*1be0*/  STL [R1+0x4], RZ ;  /* 0x000004ff01007387 */ /* 0x000fe80000100800 */
[----:B------:R-:W-:Y:S04]  /*1bf0*/  STL [R1], RZ ;  /* 0x000000ff01007387 */ /* 0x000fe80000100800 */
[----:B------:R4:W-:Y:S04]  /*1c00*/  STL [R1+0x220], R0 ;  /* 0x0002200001007387 */ /* 0x0009e80000100800 */
[----:B----4-:R-:W4:Y:S01]  /*1c10*/  LDL R0, [R1+0x20c] ;  /* 0x00020c0001007983 */ /* 0x010f220000100800 */
[----:B------:R-:W0:Y:S01]  /*1c20*/  S2UR UR10, SR_CgaCtaId ;  /* 0x00000000000a79c3 */ /* 0x000e220000008800 */
[----:B------:R-:W-:Y:S01]  /*1c30*/  ULEA.HI UR9, UR8, UR8, URZ, 0x1 ;  /* 0x0000000808097291 */ /* 0x000fe2000f8f083f */
[----:B------:R-:W-:-:S03]  /*1c40*/  UMOV UR58, 0x400 ;  /* 0x00000400003a7882 */ /* 0x000fc60000000000 */
[----:B------:R-:W-:-:S04]  /*1c50*/  ULOP3.LUT UR9, UR9, 0x7fffe, URZ, 0xc0, !UPT ;  /* 0x0007fffe09097892 */ /* 0x000fc8000f8ec03f */
[----:B------:R-:W-:Y:S01]  /*1c60*/  UIADD3 UR9, UR8, -UR9, URZ ;  /* 0x8000000908097290 */ /* 0x000fe2000fffe03f */
[----:B-1----:R-:W-:Y:S02]  /*1c70*/  ISETP.GE.AND P0, PT, R2, 0x1, PT ;  /* 0x000000010200780c */ /* 0x002fe40003f06270 */
[----:B----4-:R-:W-:Y:S02]  /*1c80*/  R2UR UR55, R0 ;  /* 0x00000000003772ca */ /* 0x010fe400000e0000 */
[----:B------:R1:W5:Y:S01]  /*1c90*/  LDL.LU R0, [R1+0x220] ;  /* 0x0002200001007983 */ /* 0x0003620000300800 */
[----:B0-----:R-:W-:-:S04]  /*1ca0*/  ULEA UR58, UR10, UR58, 0x18 ;  /* 0x0000003a0a3a7291 */ /* 0x001fc8000f8ec03f */
[----:B------:R-:W-:-:S04]  /*1cb0*/  ULEA UR9, UR9, UR58, 0xd ;  /* 0x0000003a09097291 */ /* 0x000fc8000f8e683f */
[----:B------:R-:W-:-:S04]  /*1cc0*/  UIADD3 UR9, UR9, 0x100, URZ ;  /* 0x0000010009097890 */ /* 0x000fc8000fffe03f */
[----:B------:R-:W-:Y:S01]  /*1cd0*/  USHF.R.U32.HI UR9, URZ, 0x4, UR9 ;  /* 0x000000043f097899 */ /* 0x000fe20008011609 */
[----:B---3--:R-:W-:Y:S01]  /*1ce0*/  R2UR UR54, R3 ;  /* 0x00000000033672ca */ /* 0x008fe200000e0000 */
[----:B------:R-:W-:Y:S01]  /*1cf0*/  UMOV UR59, URZ ;  /* 0x0000003f003b7c82 */ /* 0x000fe20008000000 */
[----:B------:R-:W-:Y:S01]  /*1d00*/  UMOV UR5, URZ ;  /* 0x0000003f00057c82 */ /* 0x000fe20008000000 */
[----:B------:R-:W-:Y:S01]  /*1d10*/  UMOV UR6, URZ ;  /* 0x0000003f00067c82 */ /* 0x000fe20008000000 */
[----:B------:R-:W-:Y:S01]  /*1d20*/  ULOP3.LUT UR61, UR9, 0x3fff, URZ, 0xc0, !UPT ;  /* 0x00003fff093d7892 */ /* 0x000fe2000f8ec03f */
[----:B------:R-:W-:Y:S02]  /*1d30*/  CS2R R2, SRZ ;  /* 0x0000000000027805 */ /* 0x000fe4000001ff00 */
[----:B--2---:R-:W-:Y:S02]  /*1d40*/  CS2R R4, SRZ ;  /* 0x0000000000047805 */ /* 0x004fe4000001ff00 */
[----:B------:R-:W-:-:S02]  /*1d50*/  CS2R R6, SRZ ;  /* 0x0000000000067805 */ /* 0x000fc4000001ff00 */
[----:B------:R-:W-:Y:S02]  /*1d60*/  CS2R R8, SRZ ;  /* 0x0000000000087805 */ /* 0x000fe4000001ff00 */
[----:B------:R-:W-:Y:S02]  /*1d70*/  CS2R R10, SRZ ;  /* 0x00000000000a7805 */ /* 0x000fe4000001ff00 */
[----:B------:R-:W-:Y:S02]  /*1d80*/  CS2R R12, SRZ ;  /* 0x00000000000c7805 */ /* 0x000fe4000001ff00 */
[----:B------:R-:W-:Y:S02]  /*1d90*/  CS2R R14, SRZ ;  /* 0x00000000000e7805 */ /* 0x000fe4000001ff00 */
[----:B------:R-:W-:Y:S02]  /*1da0*/  CS2R R16, SRZ ;  /* 0x0000000000107805 */ /* 0x000fe4000001ff00 */
        /* <DEDUP_REMOVED lines=16> */
[----:B------:R-:W-:Y:S01]  /*1eb0*/  CS2R R226, SRZ ;  /* 0x0000000000e27805 */ /* 0x000fe2000001ff00 */
[----:B------:R-:W-:Y:S01]  /*1ec0*/  IMAD.MOV.U32 R228, RZ, RZ, RZ ;  /* 0x000000ffffe47224 */ /* 0x000fe200078e00ff */
        /* <DEDUP_REMOVED lines=87> */
[----:B------:R-:W-:Y:S01]  /*2440*/  CS2R R30, SRZ ;  /* 0x00000000001e7805 */ /* 0x000fe2000001ff00 */
[----:B-1----:R-:W-:Y:S06]  /*2450*/  @!P0 BRA `(.L_x_17) ;  /* 0x0000004c00308947 */ /* 0x002fec0003800000 */
[----:B------:R-:W2:Y:S02]  /*2460*/  LDL R227, [R1+0x1f0] ;  /* 0x0001f00001e37983 */ /* 0x000ea40000100800 */
[----:B--2---:R-:W-:-:S13]  /*2470*/  R2UR UR5, R227 ;  /* 0x00000000e30572ca */ /* 0x004fda00000e0000 */
[----:B------:R-:W-:-:S06]  /*2480*/  UISETP.NE.AND UP0, UPT, UR5, 0x3, UPT ;  /* 0x000000030500788c */ /* 0x000fcc000bf05270 */
[----:B------:R-:W-:-:S13]  /*2490*/  PLOP3.LUT P1, PT, PT, PT, UP0, 0x80, 0x0 ;  /* 0x000000000000781c */ /* 0x000fda0003f2f008 */
[----:B------:R-:W-:Y:S05]  /*24a0*/  @!P1 BRA `(.L_x_18) ;  /* 0x0000000000049947 */ /* 0x000fea0003800000 */
[----:B------:R-:W-:Y:S01]  /*24b0*/  BPT.TRAP 0x1 ;  /* 0x000000040000795c */ /* 0x000fe20000300000 */
.L_x_18:
[----:B-----5:R-:W2:Y:S04]  /*24c0*/  LDL R0, [R1+0x20c] ;  /* 0x00020c0001007983 */ /* 0x020ea80000100800 */
[----:B------:R-:W3:Y:S01]  /*24d0*/  LDL R2, [R1+0x204] ;  /* 0x0002040001027983 */ /* 0x000ee20000100800 */
[----:B--2---:R-:W-:Y:S02]  /*24e0*/  R2UR UR6, R0 ;  /* 0x00000000000672ca */ /* 0x004fe400000e0000 */
[----:B---3--:R-:W-:-:S11]  /*24f0*/  R2UR UR5, R2 ;  /* 0x00000000020572ca */ /* 0x008fd600000e0000 */
[----:B------:R-:W-:Y:S02]  /*2500*/  IMAD.U32 R0, RZ, RZ, UR6 ;  /* 0x00000006ff007e24 */ /* 0x000fe4000f8e00ff */
[----:B------:R-:W-:-:S03]  /*2510*/  ULEA UR5, UR5, UR58, 0x3 ;  /* 0x0000003a05057291 */ /* 0x000fc6000f8e183f */
[----:B------:R-:W-:-:S06]  /*2520*/  SHF.L.U32 R0, R0, 0x1f, RZ ;  /* 0x0000001f00007819 */ /* 0x000fcc00000006ff */
[----:B------:R0:W1:Y:S01]  /*2530*/  SYNCS.PHASECHK.TRANS64.TRYWAIT P0, [UR5], R0 ;  /* 0x00000000ff0075a7 */ /* 0x0000620008000145 */
[----:B------:R-:W-:Y:S05]  /*2540*/  @!P1 BRA `(.L_x_19) ;  /* 0x0000000000049947 */ /* 0x000fea0003800000 */
[----:B------:R-:W-:Y:S01]  /*2550*/  BPT.TRAP 0x1 ;  /* 0x000000040000795c */ /* 0x000fe20000300000 */
.L_x_19:
[----:B------:R2:W-:Y:S01]  /*2560*/  STL [R1+0x1ec], RZ ;  /* 0x0001ecff01007387 */ /* 0x0005e20000100800 */
[----:B------:R-:W-:Y:S01]  /*2570*/  UMOV UR59, 0x8 ;  /* 0x00000008003b7882 */ /* 0x000fe20000000000 */
[----:B-1----:R-:W-:Y:S05]  /*2580*/  @P0 BRA `(.L_x_20) ;  /* 0x0000000000080947 */ /* 0x002fea0003800000 */
[----:B------:R-:W1:Y:S02]  /*2590*/  SYNCS.PHASECHK.TRANS64.TRYWAIT P0, [UR5], R0 ;  /* 0x00000000ff0075a7 */ /* 0x000e640008000145 */
[----:B-1----:R-:W-:Y:S05]  /*25a0*/  @!P0 BRA `(.L_x_21) ;  /* 0x000001ac00508947 */ /* 0x002fea0003800000 */
.L_x_20:
[----:B------:R-:W3:Y:S01]  /*25b0*/  LDL R2, [R1+0x204] ;  /* 0x0002040001027983 */ /* 0x000ee20000100800 */
[----:B------:R-:W-:Y:S01]  /*25c0*/  UIADD3 UR5, UR58, 0x18100, URZ ;  /* 0x000181003a057890 */ /* 0x000fe2000fffe03f */
[----:B------:R-:W-:Y:S01]  /*25d0*/  WARPGROUP.ARRIVE ;  /* 0x00000000000079c5 */ /* 0x000fe20000000000 */
[----:B------:R-:W-:Y:S01]  /*25e0*/  ULOP3.LUT UR6, UR61, 0x10000, URZ, 0xfc, !UPT ;  /* 0x000100003d067892 */ /* 0x000fe2000f8efc3f */
[----:B------:R4:W-:Y:S01]  /*25f0*/  STL [R1+0x1e8], RZ ;  /* 0x0001e8ff01007387 */ /* 0x0009e20000100800 */
[----:B------:R-:W-:Y:S01]  /*2600*/  USHF.R.U32.HI UR5, URZ, 0x4, UR5 ;  /* 0x000000043f057899 */ /* 0x000fe20008011605 */
[----:B01----:R-:W-:Y:S01]  /*2610*/  IMAD.MOV.U32 R0, RZ, RZ, RZ ;  /* 0x000000ffff007224 */ /* 0x003fe200078e00ff */
[----:B------:R-:W-:Y:S01]  /*2620*/  UMOV UR9, 0x40000040 ;  /* 0x4000004000097882 */ /* 0x000fe20000000000 */
[----:B------:R-:W-:Y:S01]  /*2630*/  UMOV UR11, 0x40000040 ;  /* 0x40000040000b7882 */ /* 0x000fe20000000000 */
[----:B------:R-:W-:Y:S01]  /*2640*/  ULOP3.LUT UR5, UR5, 0x3fff, URZ, 0xc0, !UPT ;  /* 0x00003fff05057892 */ /* 0x000fe2000f8ec03f */
[----:B------:R4:W-:Y:S01]  /*2650*/  STL [R1+0x1e4], RZ ;  /* 0x0001e4ff01007387 */ /* 0x0009e20000100800 */
[----:B------:R-:W-:Y:S01]  /*2660*/  UMOV UR17, UR9 ;  /* 0x0000000900117c82 */ /* 0x000fe20008000000 */
[----:B------:R-:W-:Y:S01]  /*2670*/  UMOV UR19, 0x40000040 ;  /* 0x4000004000137882 */ /* 0x000fe20000000000 */
[----:B------:R-:W-:Y:S01]  /*2680*/  ULOP3.LUT UR5, UR5, 0x10000, URZ, 0xfc, !UPT ;  /* 0x0001000005057892 */ /* 0x000fe2000f8efc3f */
[----:B------:R4:W-:Y:S01]  /*2690*/  STL [R1+0x1e0], RZ ;  /* 0x0001e0ff01007387 */ /* 0x0009e20000100800 */
[----:B------:R-:W-:Y:S01]  /*26a0*/  UMOV UR21, UR9 ;  /* 0x0000000900157c82 */ /* 0x000fe20008000000 */
[----:B------:R-:W-:Y:S01]  /*26b0*/  UMOV UR23, 0x40000040 ;  /* 0x4000004000177882 */ /* 0x000fe20000000000 */
        /* <DEDUP_REMOVED lines=16> */
[----:B------:R4:W-:Y:S01]  /*27c0*/  STL [R1+0x1dc], RZ ;  /* 0x0001dcff01007387 */ /* 0x0009e20000100800 */
[----:B------:R-:W-:-:S02]  /*27d0*/  CS2R R4, SRZ ;  /* 0x0000000000047805 */ /* 0x000fc4000001ff00 */
[----:B------:R-:W-:Y:S02]  /*27e0*/  CS2R R6, SRZ ;  /* 0x0000000000067805 */ /* 0x000fe4000001ff00 */
[----:B------:R-:W-:Y:S01]  /*27f0*/  CS2R R8, SRZ ;  /* 0x0000000000087805 */ /* 0x000fe2000001ff00 */
[----:B------:R4:W-:Y:S01]  /*2800*/  STL [R1+0x1d8], RZ ;  /* 0x0001d8ff01007387 */ /* 0x0009e20000100800 */
[----:B------:R-:W-:Y:S02]  /*2810*/  CS2R R10, SRZ ;  /* 0x00000000000a7805 */ /* 0x000fe4000001ff00 */
[----:B------:R-:W-:Y:S02]  /*2820*/  CS2R R12, SRZ ;  /* 0x00000000000c7805 */ /* 0x000fe4000001ff00 */
[----:B------:R-:W-:Y:S01]  /*2830*/  CS2R R14, SRZ ;  /* 0x00000000000e7805 */ /* 0x000fe2000001ff00 */
        /* <DEDUP_REMOVED lines=25> */
[----:B------:R-:W-:-:S03]  /*29d0*/  IMAD.MOV.U32 R228, RZ, RZ, RZ ;  /* 0x000000ffffe47224 */ /* 0x000fc600078e00ff */
[----:B------:R4:W-:Y:S04]  /*29e0*/  STL [R1+0x1b8], RZ ;  /* 0x0001b8ff01007387 */ /* 0x0009e80000100800 */
        /* <DEDUP_REMOVED lines=56> */
[----:B------:R4:W-:Y:S01]  /*2d70*/  STL [R1+0xd4], RZ ;  /* 0x0000d4ff01007387 */ /* 0x0009e20000100800 */
[----:B---3--:R-:W-:-:S03]  /*2d80*/  R2UR UR8, R2 ;  /* 0x00000000020872ca */ /* 0x008fc600000e0000 */
[----:B------:R4:W-:Y:S01]  /*2d90*/  STL [R1+0xd0], RZ ;  /* 0x0000d0ff01007387 */ /* 0x0009e20000100800 */
[----:B------:R-:W-:-:S03]  /*2da0*/  CS2R R2, SRZ ;  /* 0x0000000000027805 */ /* 0x000fc6000001ff00 */
[----:B------:R4:W-:Y:S04]  /*2db0*/  STL [R1+0xcc], RZ ;  /* 0x0000ccff01007387 */ /* 0x0009e80000100800 */
[----:B------:R4:W-:Y:S02]  /*2dc0*/  STL [R1+0xc8], RZ ;  /* 0x0000c8ff01007387 */ /* 0x0009e40000100800 */
[----:B------:R-:W-:Y:S02]  /*2dd0*/  UIMAD UR5, UR8, 0xb00, UR5 ;  /* 0x00000b00080578a4 */ /* 0x000fe4000f8e0205 */
[----:B------:R4:W-:Y:S01]  /*2de0*/  STL [R1+0xc4], RZ ;  /* 0x0000c4ff01007387 */ /* 0x0009e20000100800 */
[----:B------:R-:W-:Y:S02]  /*2df0*/  UIMAD UR6, UR8, 0xc00, UR6 ;  /* 0x00000c00080678a4 */ /* 0x000fe4000f8e0206 */
[----:B------:R-:W-:Y:S01]  /*2e00*/  UIADD3 UR18, UR5, 0x80, URZ ;  /* 0x0000008005127890 */ /* 0x000fe2000fffe03f */
[----:B------:R4:W-:Y:S01]  /*2e10*/  STL [R1+0xc0], RZ ;  /* 0x0000c0ff01007387 */ /* 0x0009e20000100800 */
[----:B------:R-:W-:-:S02]  /*2e20*/  UIADD3 UR22, UR5, 0x100, URZ ;  /* 0x0000010005167890 */ /* 0x000fc4000fffe03f */
[----:B------:R-:W-:Y:S01]  /*2e30*/  UIADD3 UR14, UR5, 0x180, URZ ;  /* 0x00000180050e7890 */ /* 0x000fe2000fffe03f */
[----:B------:R4:W-:Y:S01]  /*2e40*/  STL [R1+0xbc], RZ ;  /* 0x0000bcff01007387 */ /* 0x0009e20000100800 */
[----:B------:R-:W-:Y:S02]  /*2e50*/  UIADD3 UR26, UR5, 0x200, URZ ;  /* 0x00000200051a7890 */ /* 0x000fe4000fffe03f */
[----:B------:R-:W-:Y:S01]  /*2e60*/  UIADD3 UR30, UR5, 0x280, URZ ;  /* 0x00000280051e7890 */ /* 0x000fe2000fffe03f */
[----:B------:R4:W-:Y:S01]  /*2e70*/  STL [R1+0xb8], RZ ;  /* 0x0000b8ff01007387 */ /* 0x0009e20000100800 */
[----:B------:R-:W-:Y:S01]  /*2e80*/  UMOV UR8, UR6 ;  /* 0x0000000600087c82 */ /* 0x000fe20008000000 */
[----:B------:R-:W-:Y:S02]  /*2e90*/  UIADD3 UR34, UR5, 0x300, URZ ;  /* 0x0000030005227890 */ /* 0x000fe4000fffe03f */
[----:B------:R-:W-:Y:S01]  /*2ea0*/  UMOV UR10, UR5 ;  /* 0x00000005000a7c82 */ /* 0x000fe20008000000 */
[----:B------:R-:W-:Y:S01]  /*2eb0*/  UIADD3 UR38, UR5, 0x380, URZ ;  /* 0x0000038005267890 */ /* 0x000fe2000fffe03f */
[----:B------:R-:W-:Y:S01]  /*2ec0*/  QGMMA.64x16x32.F32.E4M3.E4M3 R192, gdesc[UR8], RZ, !UPT ;  /* 0x0020000008c079f3 */ /* 0x000fe2000c7008ff */
[----:B------:R-:W-:Y:S01]  /*2ed0*/  UMOV UR16, UR8 ;  /* 0x0000000800107c82 */ /* 0x000fe20008000000 */
[----:B------:R-:W-:Y:S01]  /*2ee0*/  UIADD3 UR42, UR5, 0x400, URZ ;  /* 0x00000400052a7890 */ /* 0x000fe2000fffe03f */
[----:B------:R4:W-:Y:S01]  /*2ef0*/  STL [R1+0xb4], RZ ;  /* 0x0000b4ff01007387 */ /* 0x0009e20000100800 */
[----:B------:R-:W-:Y:S01]  /*2f00*/  UMOV UR20, UR8 ;  /* 0x0000000800147c82 */ /* 0x000fe20008000000 */
[----:B------:R-:W-:Y:S01]  /*2f10*/  UIADD3 UR46, UR5, 0x480, URZ ;  /* 0x00000480052e7890 */ /* 0x000fe2000fffe03f */
[----:B------:R-:W-:Y:S01]  /*2f20*/  QGMMA.64x16x32.F32.E4M3.E4M3 R176, gdesc[UR16], RZ, !UPT ;  /* 0x0020000010b079f3 */ /* 0x000fe2000c7008ff */
[----:B------:R-:W-:Y:S01]  /*2f30*/  UMOV UR12, UR8 ;  /* 0x00000008000c7c82 */ /* 0x000fe20008000000 */
[----:B------:R-:W-:Y:S01]  /*2f40*/  UIADD3 UR50, UR5, 0x500, URZ ;  /* 0x0000050005327890 */ /* 0x000fe2000fffe03f */
[----:B------:R4:W-:Y:S01]  /*2f50*/  STL [R1+0xb0], RZ ;  /* 0x0000b0ff01007387 */ /* 0x0009e20000100800 */
[----:B------:R-:W-:Y:S01]  /*2f60*/  QGMMA.64x16x32.F32.E4M3.E4M3 R160, gdesc[UR20], RZ, !UPT ;  /* 0x0020000014a079f3 */ /* 0x000fe2000c7008ff */
[----:B------:R-:W-:Y:S01]  /*2f70*/  UMOV UR24, UR8 ;  /* 0x0000000800187c82 */ /* 0x000fe20008000000 */
[----:B------:R-:W-:Y:S01]  /*2f80*/  UMOV UR28, UR8 ;  /* 0x00000008001c7c82 */ /* 0x000fe20008000000 */
[----:B------:R-:W-:Y:S01]  /*2f90*/  UMOV UR32, UR8 ;  /* 0x0000000800207c82 */ /* 0x000fe20008000000 */
[----:B------:R-:W-:Y:S01]  /*2fa0*/  QGMMA.64x16x32.F32.E4M3.E4M3 R144, gdesc[UR12], RZ, !UPT ;  /* 0x002000000c9079f3 */ /* 0x000fe2000c7008ff */
[----:B------:R-:W-:Y:S01]  /*2fb0*/  UIADD3 UR12, UR6, 0x400, URZ ;  /* 0x00000400060c7890 */ /* 0x000fe2000fffe03f */
[----:B------:R4:W-:Y:S01]  /*2fc0*/  STL [R1+0xac], RZ ;  /* 0x0000acff01007387 */ /* 0x0009e20000100800 */
[----:B------:R-:W-:Y:S01]  /*2fd0*/  UMOV UR36, UR8 ;  /* 0x0000000800247c82 */ /* 0x000fe20008000000 */
[----:B------:R-:W-:Y:S01]  /*2fe0*/  QGMMA.64x16x32.F32.E4M3.E4M3 R128, gdesc[UR24], RZ, !UPT ;  /* 0x00200000188079f3 */ /* 0x000fe2000c7008ff */
[----:B------:R-:W-:Y:S01]  /*2ff0*/  UMOV UR40, UR8 ;  /* 0x0000000800287c82 */ /* 0x000fe20008000000 */
[----:B------:R-:W-:Y:S01]  /*3000*/  UMOV UR44, UR8 ;  /* 0x00000008002c7c82 */ /* 0x000fe20008000000 */
[----:B------:R-:W-:Y:S01]  /*3010*/  UMOV UR48, UR8 ;  /* 0x0000000800307c82 */ /* 0x000fe20008000000 */
[----:B------:R-:W-:Y:S01]  /*3020*/  QGMMA.64x16x32.F32.E4M3.E4M3 R112, gdesc[UR28], RZ, !UPT ;  /* 0x002000001c7079f3 */ /* 0x000fe2000c7008ff */
[----:B------:R4:W-:Y:S03]  /*3030*/  STL [R1+0xa8], RZ ;  /* 0x0000a8ff01007387 */ /* 0x0009e60000100800 */
        /* <DEDUP_REMOVED lines=9> */
[----:B------:R-:W-:Y:S01]  /*30d0*/  UMOV UR48, UR12 ;  /* 0x0000000c00307c82 */ /* 0x000fe20008000000 */
[----:B------:R-:W-:Y:S01]  /*30e0*/  UMOV UR49, 0x40000040 ;  /* 0x4000004000317882 */ /* 0x000fe20000000000 */
[----:B------:R-:W-:Y:S01]  /*30f0*/  UMOV UR44, UR48 ;  /* 0x00000030002c7c82 */ /* 0x000fe20008000000 */
[----:B------:R-:W-:Y:S01]  /*3100*/  UMOV UR45, UR49 ;  /* 0x00000031002d7c82 */ /* 0x000fe20008000000 */
[----:B------:R-:W-:Y:S01]  /*3110*/  QGMMA.64x16x32.F32.E4M3.E4M3 R24, gdesc[UR48], RZ, !UPT ;  /* 0x00200000301879f3 */ /* 0x000fe2000c7008ff */
[----:B------:R-:W-:Y:S01]  /*3120*/  UMOV UR40, UR48 ;  /* 0x0000003000287c82 */ /* 0x000fe20008000000 */
        /* <DEDUP_REMOVED lines=23> */
[----:B------:R-:W-:Y:S01]  /*32a0*/  UIADD3 UR26, UR5, 0x202, URZ ;  /* 0x00000202051a7890 */ /* 0x000fe2000fffe03f */
[----:B------:R4:W-:Y:S01]  /*32b0*/  STL [R1+0x94], RZ ;  /* 0x000094ff01007387 */ /* 0x0009e20000100800 */
[----:B------:R-:W-:Y:S01]  /*32c0*/  UIADD3 UR30, UR5, 0x282, URZ ;  /* 0x00000282051e7890 */ /* 0x000fe2000fffe03f */
        /* <DEDUP_REMOVED lines=13> */
[----:B------:R-:W-:Y:S01]  /*33a0*/  UMOV UR8, UR12 ;  /* 0x0000000c00087c82 */ /* 0x000fe20008000000 */
[----:B------:R-:W-:Y:S01]  /*33b0*/  UMOV UR9, 0x40000040 ;  /* 0x4000004000097882 */ /* 0x000fe20000000000 */
[----:B------:R-:W-:Y:S01]  /*33c0*/  UMOV UR10, UR13 ;  /* 0x0000000d000a7c82 */ /* 0x000fe20008000000 */
[----:B------:R-:W-:Y:S01]  /*33d0*/  UMOV UR11, 0x40000040 ;  /* 0x40000040000b7882 */ /* 0x000fe20000000000 */
[----:B------:R-:W-:Y:S01]  /*33e0*/  UIADD3 UR38, UR5, 0x382, URZ ;  /* 0x0000038205267890 */ /* 0x000fe2000fffe03f */
[----:B------:R-:W-:Y:S01]  /*33f0*/  QGMMA.64x16x32.F32.E4M3.E4M3 R192, gdesc[UR8], R192 ;  /* 0x0020000008c079f3 */ /* 0x000fe200087008c0 */
[----:B------:R-:W-:Y:S01]  /*3400*/  UMOV UR16, UR8 ;  /* 0x0000000800107c82 */ /* 0x000fe20008000000 */
        /* <DEDUP_REMOVED lines=17> */
[----:B------:R-:W-:Y:S01]  /*3520*/  UMOV UR28, UR8 ;  /* 0x00000008001c7c82 */ /* 0x000fe20008000000 */
[----:B------:R-:W-:Y:S01]  /*3530*/  UMOV UR29, UR9 ;  /* 0x00000009001d7c82 */ /* 0x000fe20008000000 */
[----:B------:R-:W-:Y:S01]  /*3540*/  UMOV UR31, 0x40000040 ;  /* 0x40000040001f7882 */ /* 0x000fe20000000000 */
        /* <DEDUP_REMOVED lines=22> */
[----:B------:R4:W-:Y:S03]  /*36b0*/  STL [R1+0x84], RZ ;  /* 0x000084ff01007387 */ /* 0x0009e60000100800 */
[----:B------:R-:W-:Y:S01]  /*36c0*/  QGMMA.64x16x32.F32.E4M3.E4M3 R32, gdesc[UR48], R32 ;  /* 0x00200000302079f3 */ /* 0x000fe20008700820 */
[----:B------:R-:W-:Y:S01]  /*36d0*/  UMOV UR48, UR12 ;  /* 0x0000000c00307c82 */ /* 0x000fe20008000000 */
[----:B------:R-:W-:Y:S01]  /*36e0*/  UMOV UR49, 0x40000040 ;  /* 0x4000004000317882 */ /* 0x000fe20000000000 */
[----:B------:R-:W-:Y:S01]  /*36f0*/  UMOV UR44, UR48 ;  /* 0x00000030002c7c82 */ /* 0x000fe20008000000 */
[----:B------:R-:W-:Y:S01]  /*3700*/  UMOV UR45, UR49 ;  /* 0x00000031002d7c82 */ /* 0x000fe20008000000 */
[----:B------:R-:W-:Y:S01]  /*3710*/  QGMMA.64x16x32.F32.E4M3.E4M3 R24, gdesc[UR48], R24 ;  /* 0x00200000301879f3 */ /* 0x000fe20008700818 */
[----:B------:R-:W-:Y:S01]  /*3720*/  UMOV UR40, UR48 ;  /* 0x0000003000287c82 */ /* 0x000fe20008000000 */
        /* <DEDUP_REMOVED lines=23> */
[----:B------:R-:W-:Y:S01]  /*38a0*/  UIADD3 UR26, UR5, 0x204, URZ ;  /* 0x00000204051a7890 */ /* 0x000fe2000fffe03f */
[----:B------:R4:W-:Y:S01]  /*38b0*/  STL [R1+0x80], RZ ;  /* 0x000080ff01007387 */ /* 0x0009e20000100800 */
[----:B------:R-:W-:Y:S01]  /*38c0*/  UIADD3 UR30, UR5, 0x284, URZ ;  /* 0x00000284051e7890 */ /* 0x000fe2000fffe03f */
        /* <DEDUP_REMOVED lines=487> */
[----:B------:R-:W-:Y:S01]  /*5740*/  UMOV UR13, 0x40000040 ;  /* 0x40000040000d7882 */ /* 0x000fe20000000000 */
        /* <DEDUP_REMOVED lines=15> */
[----:B------:R-:W-:Y:S01]  /*5840*/  UIADD3 UR46, UR5, 0xa06, URZ ;  /* 0x00000a06052e7890 */ /* 0x000fe2000fffe03f */
[----:B------:R4:W-:Y:S01]  /*5850*/  STL [R1+0x8], RZ ;  /* 0x000008ff01007387 */ /* 0x0009e20000100800 */
[----:B------:R-:W-:Y:S01]  /*5860*/  UIADD3 UR50, UR5, 0xa86, URZ ;  /* 0x00000a8605327890 */ /* 0x000fe2000fffe03f */
[----:B------:R-:W-:Y:S01]  /*5870*/  UMOV UR20, UR12 ;  /* 0x0000000c00147c82 */ /* 0x000fe20008000000 */
[----:B------:R-:W-:Y:S01]  /*5880*/  UMOV UR21, UR13 ;  /* 0x0000000d00157c82 */ /* 0x000fe20008000000 */
[----:B------:R-:W-:Y:S01]  /*5890*/  UMOV UR23, 0x40000040 ;  /* 0x4000004000177882 */ /* 0x000fe20000000000 */
[----:B------:R-:W-:Y:S01]  /*58a0*/  ULDC UR5, c[0x0][0x50c] ;  /* 0x0001430000057ab9 */ /* 0x000fe20000000800 */
[----:B------:R-:W-:Y:S01]  /*58b0*/  UMOV UR8, UR12 ;  /* 0x0000000c00087c82 */ /* 0x000fe20008000000 */
[----:B------:R-:W-:Y:S01]  /*58c0*/  UMOV UR9, UR13 ;  /* 0x0000000d00097c82 */ /* 0x000fe20008000000 */
[----:B------:R-:W-:Y:S01]  /*58d0*/  UMOV UR11, 0x40000040 ;  /* 0x40000040000b7882 */ /* 0x000fe20000000000 */
[----:B------:R-:W-:Y:S01]  /*58e0*/  QGMMA.64x16x32.F32.E4M3.E4M3 R160, gdesc[UR20], R160 ;  /* 0x0020000014a079f3 */ /* 0x000fe200087008a0 */
[----:B------:R-:W-:Y:S01]  /*58f0*/  UMOV UR32, UR12 ;  /* 0x0000000c00207c82 */ /* 0x000fe20008000000 */
[----:B------:R-:W-:Y:S01]  /*5900*/  UMOV UR33, UR13 ;  /* 0x0000000d00217c82 */ /* 0x000fe20008000000 */
[----:B------:R-:W-:Y:S01]  /*5910*/  UMOV UR35, 0x40000040 ;  /* 0x4000004000237882 */ /* 0x000fe20000000000 */
[----:B------:R-:W-:Y:S01]  /*5920*/  UISETP.NE.AND UP0, UPT, UR5, 0x8, UPT ;  /* 0x000000080500788c */ /* 0x000fe2000bf05270 */
        /* <DEDUP_REMOVED lines=13> */
[----:B------:R4:W-:Y:S01]  /*5a00*/  STL [R1+0x4], RZ ;  /* 0x000004ff01007387 */ /* 0x0009e20000100800 */
[----:B------:R-:W-:Y:S01]  /*5a10*/  QGMMA.64x16x32.F32.E4M3.E4M3 R96, gdesc[UR28], R96 ;  /* 0x002000001c6079f3 */ /* 0x000fe20008700860 */
[----:B------:R-:W-:Y:S01]  /*5a20*/  UMOV UR40, UR12 ;  /* 0x0000000c00287c82 */ /* 0x000fe20008000000 */
[----:B------:R-:W-:Y:S01]  /*5a30*/  UMOV UR41, UR13 ;  /* 0x0000000d00297c82 */ /* 0x000fe20008000000 */
[----:B------:R-:W-:Y:S01]  /*5a40*/  UMOV UR43, 0x40000040 ;  /* 0x40000040002b7882 */ /* 0x000fe20000000000 */
[----:B------:R-:W-:Y:S01]  /*5a50*/  USEL UR5, URZ, 0x1, UP0 ;  /* 0x000000013f057887 */ /* 0x000fe20008000000 */
[----:B------:R4:W-:Y:S01]  /*5a60*/  STL [R1], RZ ;  /* 0x000000ff01007387 */ /* 0x0009e20000100800 */
        /* <DEDUP_REMOVED lines=9> */
[----:B------:R-:W-:-:S03]  /*5b00*/  ISETP.NE.AND P0, PT, RZ, UR5, PT ;  /* 0x00000005ff007c0c */ /* 0x000fc6000bf05270 */
        /* <DEDUP_REMOVED lines=29> */
[----:B------:R-:W-:Y:S04]  /*5ce0*/  QGMMA.64x16x32.F32.E4M3.E4M3 R120, gdesc[UR32], R120 ;  /* 0x00200000207879f3 */ /* 0x000fe80008700878 */
[----:B------:R-:W-:Y:S04]  /*5cf0*/  QGMMA.64x16x32.F32.E4M3.E4M3 R136, gdesc[UR8], R136 ;  /* 0x00200000088879f3 */ /* 0x000fe80008700888 */
[----:B------:R-:W-:Y:S04]  /*5d00*/  QGMMA.64x16x32.F32.E4M3.E4M3 R152, gdesc[UR20], R152 ;  /* 0x00200000149879f3 */ /* 0x000fe80008700898 */
[----:B------:R-:W-:Y:S04]  /*5d10*/  QGMMA.64x16x32.F32.E4M3.E4M3 R168, gdesc[UR16], R168 ;  /* 0x0020000010a879f3 */ /* 0x000fe800087008a8 */
[----:B------:R-:W-:Y:S01]  /*5d20*/  QGMMA.64x16x32.F32.E4M3.E4M3 R184, gdesc[UR12], R184, gsb0 ;  /* 0x002000000cb879f3 */ /* 0x000fe200080008b8 */
[----:B----4-:R-:W-:Y:S05]  /*5d30*/  @!P0 BRA `(.L_x_22) ;  /* 0x0000001000c08947 */ /* 0x010fea0003800000 */
[----:B------:R-:W-:Y:S02]  /*5d40*/  WARPGROUP.DEPBAR.LE gsb0, 0x0 ;  /* 0x00008000000079c5 */ /* 0x000fe40000010000 */
[----:B------:R-:W-:-:S01]  /*5d50*/  FADD R227, RZ, R193 ;  /* 0x000000c1ffe37221 */ /* 0x000fc20000000000 */
[----:B------:R-:W-:Y:S01]  /*5d60*/  FADD R228, RZ, R192 ;  /* 0x000000c0ffe47221 */ /* 0x000fe20000000000 */
[----:B------:R-:W-:-:S01]  /*5d70*/  FADD R226, RZ, R194 ;  /* 0x000000c2ffe27221 */ /* 0x000fc20000000000 */
[----:B------:R-:W-:Y:S01]  /*5d80*/  FADD R225, RZ, R195 ;  /* 0x000000c3ffe17221 */ /* 0x000fe20000000000 */
[----:B------:R-:W-:-:S01]  /*5d90*/  FADD R224, RZ, R196 ;  /* 0x000000c4ffe07221 */ /* 0x000fc20000000000 */
[----:B------:R0:W-:Y:S01]  /*5da0*/  STL [R1+0x220], R227 ;  /* 0x000220e301007387 */ /* 0x0001e20000100800 */
[----:B------:R-:W-:-:S01]  /*5db0*/  FADD R223, RZ, R197 ;  /* 0x000000c5ffdf7221 */ /* 0x000fc20000000000 */
[----:B------:R-:W-:Y:S01]  /*5dc0*/  FADD R222, RZ, R198 ;  /* 0x000000c6ffde7221 */ /* 0x000fe20000000000 */
[----:B------:R-:W-:-:S01]  /*5dd0*/  FADD R221, RZ, R199 ;  /* 0x000000c7ffdd7221 */ /* 0x000fc20000000000 */
[----:B------:R-:W-:Y:S01]  /*5de0*/  FADD R220, RZ, R184 ;  /* 0x000000b8ffdc7221 */ /* 0x000fe20000000000 */
[----:B------:R-:W-:-:S01]  /*5df0*/  FADD R219, RZ, R185 ;  /* 0x000000b9ffdb7221 */ /* 0x000fc20000000000 */
[----:B------:R-:W-:Y:S01]  /*5e00*/  FADD R218, RZ, R186 ;  /* 0x000000baffda7221 */ /* 0x000fe20000000000 */
[----:B------:R-:W-:-:S01]  /*5e10*/  FADD R217, RZ, R187 ;  /* 0x000000bbffd97221 */ /* 0x000fc20000000000 */
[----:B------:R-:W-:Y:S01]  /*5e20*/  FADD R216, RZ, R188 ;  /* 0x000000bcffd87221 */ /* 0x000fe20000000000 */
[----:B------:R-:W-:-:S01]  /*5e30*/  FADD R215, RZ, R189 ;  /* 0x000000bdffd77221 */ /* 0x000fc20000000000 */
[----:B0-----:R-:W-:Y:S01]  /*5e40*/  FADD R227, RZ, R148 ;  /* 0x00000094ffe37221 */ /* 0x001fe20000000000 */
[----:B------:R-:W-:-:S01]  /*5e50*/  FADD R214, RZ, R190 ;  /* 0x000000beffd67221 */ /* 0x000fc20000000000 */
[----:B------:R-:W-:Y:S01]  /*5e60*/  FADD R213, RZ, R191 ;  /* 0x000000bfffd57221 */ /* 0x000fe20000000000 */
[----:B------:R-:W-:-:S01]  /*5e70*/  FADD R212, RZ, R176 ;  /* 0x000000b0ffd47221 */ /* 0x000fc20000000000 */
[----:B------:R-:W-:Y:S01]  /*5e80*/  FADD R211, RZ, R177 ;  /* 0x000000b1ffd37221 */ /* 0x000fe20000000000 */
[----:B------:R0:W-:Y:S01]  /*5e90*/  STL [R1], R227 ;  /* 0x000000e301007387 */ /* 0x0001e20000100800 */
        /* <DEDUP_REMOVED lines=38> */
[----:B0-----:R-:W-:-:S05]  /*6100*/  FADD R227, RZ, R151 ;  /* 0x00000097ffe37221 */ /* 0x001fca0000000000 */
[----:B------:R0:W-:Y:S02]  /*6110*/  STL [R1+0xc], R227 ;  /* 0x00000ce301007387 */ /* 0x0001e40000100800 */
        /* <DEDUP_REMOVED lines=239> */
[----:B------:R0:W-:Y:S04]  /*7010*/  STL [R1+0x1ec], R227 ;  /* 0x0001ece301007387 */ /* 0x0001e80000100800 */
[----:B0-----:R0:W5:Y:S01]  /*7020*/  LDL.LU R227, [R1+0x220] ;  /* 0x0002200001e37983 */ /* 0x0011620000300800 */
[----:B------:R-:W-:-:S05]  /*7030*/  UMOV UR59, URZ ;  /* 0x0000003f003b7c82 */ /* 0x000fca0008000000 */
.L_x_22:
[----:B------:R1:W-:Y:S04]  /*7040*/  STL [R1+0x224], R2 ;  /* 0x0002240201007387 */ /* 0x0003e80000100800 */
[----:B-1----:R-:W3:Y:S04]  /*7050*/  LDL R2, [R1+0x204] ;  /* 0x0002040001027983 */ /* 0x002ee80000100800 */
[----:B------:R1:W-:Y:S04]  /*7060*/  STL [R1+0x220], R0 ;  /* 0x0002200001007387 */ /* 0x0003e80000100800 */
[----:B-1----:R-:W4:Y:S01]  /*7070*/  LDL R0, [R1+0x20c] ;  /* 0x00020c0001007983 */ /* 0x002f220000100800 */
[----:B---3--:R-:W-:-:S03]  /*7080*/  R2UR UR8, R2 ;  /* 0x00000000020872ca */ /* 0x008fc600000e0000 */
[----:B------:R1:W5:Y:S01]  /*7090*/  LDL.LU R2, [R1+0x224] ;  /* 0x0002240001027983 */ /* 0x0003620000300800 */
[----:B----4-:R-:W-:-:S03]  /*70a0*/  R2UR UR6, R0 ;  /* 0x00000000000672ca */ /* 0x010fc600000e0000 */
[----:B------:R1:W5:Y:S06]  /*70b0*/  LDL.LU R0, [R1+0x220] ;  /* 0x0002200001007983 */ /* 0x00036c0000300800 */
[----:B------:R-:W-:-:S04]  /*70c0*/  UIADD3 UR54, UR8, 0x1, URZ ;  /* 0x0000000108367890 */ /* 0x000fc8000fffe03f */
[----:B------:R-:W-:-:S04]  /*70d0*/  UISETP.NE.AND UP0, UPT, UR54, 0x2, UPT ;  /* 0x000000023600788c */ /* 0x000fc8000bf05270 */
[----:B------:R-:W-:Y:S02]  /*70e0*/  USEL UR55, URZ, 0x1, UP0 ;  /* 0x000000013f377887 */ /* 0x000fe40008000000 */
[----:B------:R-:W-:Y:S02]  /*70f0*/  USEL UR54, UR54, URZ, UP0 ;  /* 0x0000003f36367287 */ /* 0x000fe40008000000 */
[----:B------:R-:W-:-:S03]  /*7100*/  ULOP3.LUT UR55, UR6, UR55, URZ, 0x3c, !UPT ;  /* 0x0000003706377292 */ /* 0x000fc6000f8e3c3f */
[----:B-1----:R-:W-:-:S09]  /*7110*/  UMOV UR6, 0x1 ;  /* 0x0000000100067882 */ /* 0x002fd20000000000 */
.L_x_17:
[----:B-----5:R1:W-:Y:S04]  /*7120*/  STL [R1+0x220], R0 ;  /* 0x0002200001007387 */ /* 0x0203e80000100800 */
[----:B-1----:R-:W3:Y:S02]  /*7130*/  LDL R0, [R1+0x214] ;  /* 0x0002140001007983 */ /* 0x002ee40000100800 */
[----:B---3--:R-:W-:Y:S02]  /*7140*/  R2UR UR9, R0 ;  /* 0x00000000000972ca */ /* 0x008fe400000e0000 */
[----:B------:R1:W5:Y:S11]  /*7150*/  LDL.LU R0, [R1+0x220] ;  /* 0x0002200001007983 */ /* 0x0003760000300800 */
[----:B------:R-:W-:-:S04]  /*7160*/  UISETP.LT.AND UP0, UPT, UR9, 0x1, UPT ;  /* 0x000000010900788c */ /* 0x000fc8000bf01270 */
[----:B------:R-:W-:-:S04]  /*7170*/  USEL UR8, UR9, 0x1, UP0 ;  /* 0x0000000109087887 */ /* 0x000fc80008000000 */
[----:B------:R-:W-:-:S04]  /*7180*/  UIADD3 UR57, UR9, -UR8, URZ ;  /* 0x8000000809397290 */ /* 0x000fc8000fffe03f */
[----:B------:R-:W-:-:S06]  /*7190*/  UISETP.GE.AND UP0, UPT, UR57, 0x1, UPT ;  /* 0x000000013900788c */ /* 0x000fcc000bf06270 */
[----:B------:R-:W-:-:S13]  /*71a0*/  PLOP3.LUT P0, PT, PT, PT, UP0, 0x80, 0x0 ;  /* 0x000000000000781c */ /* 0x000fda0003f0f008 */
[----:B-1----:R-:W-:Y:S05]  /*71b0*/  @!P0 BRA `(.L_x_23) ;  /* 0x0000004c00b08947 */ /* 0x002fea0003800000 */
[----:B-----5:R1:W-:Y:S04]  /*71c0*/  STL [R1+0x220], R0 ;  /* 0x0002200001007387 */ /* 0x0203e80000100800 */
[----:B-1----:R-:W3:Y:S02]  /*71d0*/  LDL R0, [R1+0x204] ;  /* 0x0002040001007983 */ /* 0x002ee40000100800 */
[----:B---3--:R-:W-:Y:S02]  /*71e0*/  R2UR UR56, R0 ;  /* 0x00000000003872ca */ /* 0x008fe400000e0000 */
[----:B------:R1:W5:-:S13]  /*71f0*/  LDL.LU R0, [R1+0x220] ;  /* 0x0002200001007983 */ /* 0x00035a0000300800 */
.L_x_31:
[----:B-----5:R3:W-:Y:S04]  /*7200*/  STL [R1+0x220], R0 ;  /* 0x0002200001007387 */ /* 0x0207e80000100800 */
[----:B---3--:R-:W3:Y:S02]  /*7210*/  LDL R0, [R1+0x1f0] ;  /* 0x0001f00001007983 */ /* 0x008ee40000100800 */
[----:B---3--:R-:W-:Y:S02]  /*7220*/  R2UR UR8, R0 ;  /* 0x00000000000872ca */ /* 0x008fe400000e0000 */
[----:B------:R3:W5:Y:S11]  /*7230*/  LDL.LU R0, [R1+0x220] ;  /* 0x0002200001007983 */ /* 0x0007760000300800 */
[----:B------:R-:W-:-:S06]  /*7240*/  UISETP.NE.AND UP0, UPT, UR8, 0x3, UPT ;  /* 0x000000030800788c */ /* 0x000fcc000bf05270 */
[----:B------:R-:W-:-:S13]  /*7250*/  PLOP3.LUT P1, PT, PT, PT, UP0, 0x80, 0x0 ;  /* 0x000000000000781c */ /* 0x000fda0003f2f008 */
[----:B---3--:R-:W-:Y:S05]  /*7260*/  @!P1 BRA `(.L_x_24) ;  /* 0x0000000000049947 */ /* 0x008fea0003800000 */
[----:B------:R-:W-:Y:S01]  /*7270*/  BPT.TRAP 0x1 ;  /* 0x000000040000795c */ /* 0x000fe20000300000 */
.L_x_24:
[----:B------:R-:W3:Y:S01]  /*7280*/  S2UR UR8, SR_CgaCtaId ;  /* 0x00000000000879c3 */ /* 0x000ee20000008800 */
[----:B------:R-:W-:Y:S01]  /*7290*/  UMOV UR58, 0x400 ;  /* 0x00000400003a7882 */ /* 0x000fe20000000000 */
[----:B------:R-:W-:-:S05]  /*72a0*/  IMAD.U32 R229, RZ, RZ, UR55 ;  /* 0x00000037ffe57e24 */ /* 0x000fca000f8e00ff */
[----:B------:R-:W-:Y:S01]  /*72b0*/  SHF.L.U32 R229, R229, 0x1f, RZ ;  /* 0x0000001fe5e57819 */ /* 0x000fe200000006ff */
[----:B---3--:R-:W-:-:S04]  /*72c0*/  ULEA UR58, UR8, UR58, 0x18 ;  /* 0x0000003a083a7291 */ /* 0x008fc8000f8ec03f */
[----:B------:R-:W-:-:S09]  /*72d0*/  ULEA UR8, UR54, UR58, 0x3 ;  /* 0x0000003a36087291 */ /* 0x000fd2000f8e183f */
[----:B------:R3:W4:Y:S01]  /*72e0*/  SYNCS.PHASECHK.TRANS64.TRYWAIT P0, [UR8], R229 ;  /* 0x000000e5ff0075a7 */ /* 0x0007220008000148 */
[----:B------:R-:W-:Y:S05]  /*72f0*/  @!P1 BRA `(.L_x_25) ;  /* 0x0000000000049947 */ /* 0x000fea0003800000 */
[----:B------:R-:W-:Y:S01]  /*7300*/  BPT.TRAP 0x1 ;  /* 0x000000040000795c */ /* 0x000fe20000300000 */
.L_x_25:
[----:B----4-:R-:W-:Y:S05]  /*7310*/  @P0 BRA `(.L_x_26) ;  /* 0x0000000000080947 */ /* 0x010fea0003800000 */
[----:B------:R-:W4:Y:S02]  /*7320*/  SYNCS.PHASECHK.TRANS64.TRYWAIT P0, [UR8], R229 ;  /* 0x000000e5ff0075a7 */ /* 0x000f240008000148 */
[----:B----4-:R-:W-:Y:S05]  /*7330*/  @!P0 BRA `(.L_x_27) ;  /* 0x0000016000048947 */ /* 0x010fea0003800000 */
.L_x_26:
[----:B------:R-:W-:Y:S01]  /*7340*/  UIADD3 UR8, UR58, 0x18100, URZ ;  /* 0x000181003a087890 */ /* 0x000fe2000fffe03f */
[----:B------:R-:W-:Y:S01]  /*7350*/  WARPGROUP.ARRIVE ;  /* 0x00000000000079c5 */ /* 0x000fe20000000000 */
[----:B------:R-:W-:Y:S02]  /*7360*/  UISETP.NE.AND UP0, UPT, UR5, URZ, UPT ;  /* 0x0000003f0500728c */ /* 0x000fe4000bf05270 */
[----:B------:R-:W-:Y:S02]  /*7370*/  USHF.R.U32.HI UR8, URZ, 0x4, UR8 ;  /* 0x000000043f087899 */ /* 0x000fe40008011608 */
[----:B------:R-:W-:Y:S02]  /*7380*/  USEL UR6, UR6, URZ, !UP0 ;  /* 0x0000003f06067287 */ /* 0x000fe4000c000000 */
[----:B------:R-:W-:Y:S02]  /*7390*/  ULOP3.LUT UR8, UR8, 0x3fff, URZ, 0xc0, !UPT ;  /* 0x00003fff08087892 */ /* 0x000fe4000f8ec03f */
[----:B------:R-:W-:-:S02]  /*73a0*/  ULOP3.LUT UR5, UR61, 0x10000, URZ, 0xfc, !UPT ;  /* 0x000100003d057892 */ /* 0x000fc4000f8efc3f */
[----:B------:R-:W-:Y:S02]  /*73b0*/  ULOP3.LUT UR8, UR8, 0x10000, URZ, 0xfc, !UPT ;  /* 0x0001000008087892 */ /* 0x000fe4000f8efc3f */
[----:B------:R-:W-:Y:S02]  /*73c0*/  UISETP.NE.U32.AND UP0, UPT, UR6, URZ, UPT ;  /* 0x0000003f0600728c */ /* 0x000fe4000bf05070 */
[----:B------:R-:W-:Y:S02]  /*73d0*/  UIMAD UR6, UR54, 0xc00, UR5 ;  /* 0x00000c00360678a4 */ /* 0x000fe4000f8e0205 */
[----:B------:R-:W-:Y:S01]  /*73e0*/  UIMAD UR5, UR54, 0xb00, UR8 ;  /* 0x00000b00360578a4 */ /* 0x000fe2000f8e0208 */
[----:B------:R-:W-:Y:S01]  /*73f0*/  UMOV UR41, 0x40000040 ;  /* 0x4000004000297882 */ /* 0x000fe20000000000 */
[----:B------:R-:W-:Y:S02]  /*7400*/  UMOV UR43, 0x40000040 ;  /* 0x40000040002b7882 */ /* 0x000fe40000000000 */
[----:B------:R-:W-:-:S02]  /*7410*/  UIADD3 UR38, UR5, 0x80, URZ ;  /* 0x0000008005267890 */ /* 0x000fc4000fffe03f */
[----:B------:R-:W-:Y:S02]  /*7420*/  UIADD3 UR30, UR5, 0x100, URZ ;  /* 0x00000100051e7890 */ /* 0x000fe4000fffe03f */
[----:B------:R-:W-:Y:S02]  /*7430*/  UIADD3 UR22, UR5, 0x180, URZ ;  /* 0x0000018005167890 */ /* 0x000fe4000fffe03f */
[----:B------:R-:W-:Y:S02]  /*7440*/  UIADD3 UR18, UR5, 0x200, URZ ;  /* 0x0000020005127890 */ /* 0x000fe4000fffe03f */
[----:B------:R-:W-:Y:S01]  /*7450*/  UIADD3 UR10, UR5, 0x280, URZ ;  /* 0x00000280050a7890 */ /* 0x000fe2000fffe03f */
[----:B------:R-:W-:Y:S01]  /*7460*/  UMOV UR40, UR6 ;  /* 0x0000000600287c82 */ /* 0x000fe20008000000 */
[----:B------:R-:W-:Y:S01]  /*7470*/  UMOV UR42, UR5 ;  /* 0x00000005002a7c82 */ /* 0x000fe20008000000 */
[----:B------:R-:W-:Y:S01]  /*7480*/  UMOV UR36, UR40 ;  /* 0x0000002800247c82 */ /* 0x000fe20008000000 */
[----:B------:R-:W-:Y:S01]  /*7490*/  UMOV UR37, UR41 ;  /* 0x0000002900257c82 */ /* 0x000fe20008000000 */
[----:B------:R-:W-:Y:S01]  /*74a0*/  UMOV UR39, 0x40000040 ;  /* 0x4000004000277882 */ /* 0x000fe20000000000 */
[----:B------:R-:W-:Y:S01]  /*74b0*/  UIADD3 UR26, UR5, 0x300, URZ ;  /* 0x00000300051a7890 */ /* 0x000fe2000fffe03f */
[----:B------:R-:W-:Y:S01]  /*74c0*/  QGMMA.64x16x32.F32.E4M3.E4M3 R192, gdesc[UR40], R192, UP0 ;  /* 0x0020000028c079f3 */ /* 0x000fe2000bf008c0 */
        /* <DEDUP_REMOVED lines=20> */
[----:B------:R-:W-:Y:S01]  /*7610*/  UIADD3 UR60, UR6, 0x400, URZ ;  /* 0x00000400063c7890 */ /* 0x000fe2000fffe03f */
[----:B------:R-:W-:-:S02]  /*7620*/  UMOV UR24, UR40 ;  /* 0x0000002800187c82 */ /* 0x000fc40008000000 */
[----:B------:R-:W-:Y:S01]  /*7630*/  QGMMA.64x16x32.F32.E4M3.E4M3 R112, gdesc[UR8], R112, UP0 ;  /* 0x00200000087079f3 */ /* 0x000fe2000bf00870 */
[----:B------:R-:W-:Y:S01]  /*7640*/  UMOV UR25, UR41 ;  /* 0x0000002900197c82 */ /* 0x000fe20008000000 */
[----:B------:R-:W-:Y:S01]  /*7650*/  UMOV UR27, 0x40000040 ;  /* 0x40000040001b7882 */ /* 0x000fe20000000000 */
[----:B------:R-:W-:Y:S01]  /*7660*/  UMOV UR44, UR40 ;  /* 0x00000028002c7c82 */ /* 0x000fe20008000000 */
[----:B------:R-:W-:Y:S01]  /*7670*/  UMOV UR45, UR41 ;  /* 0x00000029002d7c82 */ /* 0x000fe20008000000 */
[----:B------:R-:W-:Y:S01]  /*7680*/  UMOV UR47, 0x40000040 ;  /* 0x40000040002f7882 */ /* 0x000fe20000000000 */
[----:B------:R-:W-:Y:S01]  /*7690*/  QGMMA.64x16x32.F32.E4M3.E4M3 R96, gdesc[UR24], R96, UP0 ;  /* 0x00200000186079f3 */ /* 0x000fe2000bf00860 */
        /* <DEDUP_REMOVED lines=12> */
[----:B------:R-:W-:Y:S01]  /*7760*/  UIADD3 UR20, UR6, 0x2, URZ ;  /* 0x0000000206147890 */ /* 0x000fe2000fffe03f */
[----:B------:R-:W-:-:S02]  /*7770*/  UMOV UR21, 0x40000040 ;  /* 0x4000004000157882 */ /* 0x000fc40000000000 */
[----:B------:R-:W-:Y:S01]  /*7780*/  QGMMA.64x16x32.F32.E4M3.E4M3 R32, gdesc[UR48], R32, UP0 ;  /* 0x00200000302079f3 */ /* 0x000fe2000bf00820 */
[----:B------:R-:W-:Y:S01]  /*7790*/  UMOV UR48, UR60 ;  /* 0x0000003c00307c82 */ /* 0x000fe20008000000 */
[----:B------:R-:W-:Y:S01]  /*77a0*/  UMOV UR49, 0x40000040 ;  /* 0x4000004000317882 */ /* 0x000fe20000000000 */
[----:B------:R-:W-:Y:S01]  /*77b0*/  UMOV UR32, UR48 ;  /* 0x0000003000207c82 */ /* 0x000fe20008000000 */
[----:B------:R-:W-:Y:S01]  /*77c0*/  UMOV UR33, UR49 ;  /* 0x0000003100217c82 */ /* 0x000fe20008000000 */
[----:B------:R-:W-:Y:S01]  /*77d0*/  QGMMA.64x16x32.F32.E4M3.E4M3 R24, gdesc[UR48], R24, UP0 ;  /* 0x00200000301879f3 */ /* 0x000fe2000bf00818 */
[----:B------:R-:W-:Y:S01]  /*77e0*/  UMOV UR12, UR48 ;  /* 0x00000030000c7c82 */ /* 0x000fe20008000000 */
        /* <DEDUP_REMOVED lines=28> */
[----:B------:R-:W-:-:S02]  /*79b0*/  UIADD3 UR22, UR5, 0x2, URZ ;  /* 0x0000000205167890 */ /* 0x000fc4000fffe03f */
[----:B------:R-:W-:Y:S01]  /*79c0*/  QGMMA.64x16x32.F32.E4M3.E4M3 R152, gdesc[UR28], R152, UP0 ;  /* 0x002000001c9879f3 */ /* 0x000fe2000bf00898 */
[----:B------:R-:W-:Y:S02]  /*79d0*/  UIADD3 UR34, UR5, 0x82, URZ ;  /* 0x0000008205227890 */ /* 0x000fe4000fffe03f */
[----:B------:R-:W-:Y:S01]  /*79e0*/  UIADD3 UR10, UR5, 0x102, URZ ;  /* 0x00000102050a7890 */ /* 0x000fe2000fffe03f */
[----:B------:R-:W-:Y:S01]  /*79f0*/  QGMMA.64x16x32.F32.E4M3.E4M3 R168, gdesc[UR36], R168, UP0 ;  /* 0x0020000024a879f3 */ /* 0x000fe2000bf008a8 */
[----:B------:R-:W-:Y:S02]  /*7a00*/  UIADD3 UR18, UR5, 0x182, URZ ;  /* 0x0000018205127890 */ /* 0x000fe4000fffe03f */
[----:B------:R-:W-:Y:S01]  /*7a10*/  UIADD3 UR42, UR5, 0x202, URZ ;  /* 0x00000202052a7890 */ /* 0x000fe2000fffe03f */
[----:B------:R-:W-:Y:S01]  /*7a20*/  QGMMA.64x16x32.F32.E4M3.E4M3 R184, gdesc[UR24], R184, UP0 ;  /* 0x0020000018b879f3 */ /* 0x000fe2000bf008b8 */
[----:B------:R-:W-:Y:S01]  /*7a30*/  UIADD3 UR14, UR5, 0x282, URZ ;  /* 0x00000282050e7890 */ /* 0x000fe2000fffe03f */
[----:B------:R-:W-:Y:S01]  /*7a40*/  UMOV UR23, 0x40000040 ;  /* 0x4000004000177882 */ /* 0x000fe20000000000 */
        /* <DEDUP_REMOVED lines=29> */
[----:B------:R-:W-:Y:S01]  /*7c20*/  UIADD3 UR8, UR6, 0x402, URZ ;  /* 0x0000040206087890 */ /* 0x000fe2000fffe03f */
[----:B------:R-:W-:Y:S01]  /*7c30*/  UMOV UR28, UR20 ;  /* 0x00000014001c7c82 */ /* 0x000fe20008000000 */
[----:B------:R-:W-:Y:S01]  /*7c40*/  UMOV UR29, UR21 ;  /* 0x00000015001d7c82 */ /* 0x000fe20008000000 */
[----:B------:R-:W-:Y:S01]  /*7c50*/  UMOV UR31, 0x40000040 ;  /* 0x40000040001f7882 */ /* 0x000fe20000000000 */
[----:B------:R-:W-:Y:S01]  /*7c60*/  UMOV UR36, UR20 ;  /* 0x0000001400247c82 */ /* 0x000fe20008000000 */
[----:B------:R-:W-:Y:S01]  /*7c70*/  UMOV UR37, UR21 ;  /* 0x0000001500257c82 */ /* 0x000fe20008000000 */
[----:B------:R-:W-:Y:S01]  /*7c80*/  QGMMA.64x16x32.F32.E4M3.E4M3 R96, gdesc[UR44], R96 ;  /* 0x002000002c6079f3 */ /* 0x000fe20008700860 */
        /* <DEDUP_REMOVED lines=9> */
[----:B------:R-:W-:-:S02]  /*7d20*/  UIADD3 UR60, UR6, 0x404, URZ ;  /* 0x00000404063c7890 */ /* 0x000fc4000fffe03f */
[----:B------:R-:W-:Y:S01]  /*7d30*/  QGMMA.64x16x32.F32.E4M3.E4M3 R48, gdesc[UR24], R48 ;  /* 0x00200000183079f3 */ /* 0x000fe20008700830 */
[----:B------:R-:W-:-:S03]  /*7d40*/  UIADD3 UR59, UR59, 0x8, URZ ;  /* 0x000000083b3b7890 */ /* 0x000fc6000fffe03f */
        /* <DEDUP_REMOVED lines=30> */
[----:B------:R-:W-:-:S02]  /*7f30*/  UIADD3 UR40, UR6, 0x4, URZ ;  /* 0x0000000406287890 */ /* 0x000fc4000fffe03f */
[----:B------:R-:W-:Y:S01]  /*7f40*/  UIADD3 UR42, UR5, 0x4, URZ ;  /* 0x00000004052a7890 */ /* 0x000fe2000fffe03f */
[----:B------:R-:W-:Y:S01]  /*7f50*/  QGMMA.64x16x32.F32.E4M3.E4M3 R136, gdesc[UR16], R136 ;  /* 0x00200000108879f3 */ /* 0x000fe20008700888 */
[----:B------:R-:W-:Y:S02]  /*7f60*/  UIADD3 UR38, UR5, 0x84, URZ ;  /* 0x0000008405267890 */ /* 0x000fe4000fffe03f */
[----:B------:R-:W-:Y:S01]  /*7f70*/  UIADD3 UR30, UR5, 0x104, URZ ;  /* 0x00000104051e7890 */ /* 0x000fe2000fffe03f */
[----:B------:R-:W-:Y:S01]  /*7f80*/  QGMMA.64x16x32.F32.E4M3.E4M3 R152, gdesc[UR8], R152 ;  /* 0x00200000089879f3 */ /* 0x000fe20008700898 */
[----:B------:R-:W-:Y:S02]  /*7f90*/  UIADD3 UR18, UR5, 0x204, URZ ;  /* 0x0000020405127890 */ /* 0x000fe4000fffe03f */
[----:B------:R-:W-:Y:S01]  /*7fa0*/  UIADD3 UR14, UR5, 0x284, URZ ;  /* 0x00000284050e7890 */ /* 0x000fe2000fffe03f */
[----:B------:R-:W-:Y:S01]  /*7fb0*/  QGMMA.64x16x32.F32.E4M3.E4M3 R168, gdesc[UR32], R168 ;  /* 0x0020000020a879f3 */ /* 0x000fe200087008a8 */
[----:B------:R-:W-:Y:S01]  /*7fc0*/  UMOV UR41, 0x40000040 ;  /* 0x4000004000297882 */ /* 0x000fe20000000000 */
[----:B------:R-:W-:Y:S01]  /*7fd0*/  UMOV UR43, 0x40000040 ;  /* 0x40000040002b7882 */ /* 0x000fe20000000000 */
[----:B------:R-:W-:Y:S01]  /*7fe0*/  UMOV UR36, UR40 ;  /* 0x0000002800247c82 */ /* 0x000fe20008000000 */
[----:B------:R-:W-:Y:S01]  /*7ff0*/  QGMMA.64x16x32.F32.E4M3.E4M3 R184, gdesc[UR20], R184 ;  /* 0x0020000014b879f3 */ /* 0x000fe200087008b8 */
[----:B------:R-:W-:Y:S01]  /*8000*/  UIADD3 UR22, UR5, 0x184, URZ ;  /* 0x0000018405167890 */ /* 0x000fe2000fffe03f */
        /* <DEDUP_REMOVED lines=44> */
[----:B------:R-:W-:Y:S01]  /*82d0*/  UIADD3 UR20, UR6, 0x6, URZ ;  /* 0x0000000606147890 */ /* 0x000fe2000fffe03f */
[----:B------:R-:W-:-:S02]  /*82e0*/  UMOV UR21, 0x40000040 ;  /* 0x4000004000157882 */ /* 0x000fc40000000000 */
        /* <DEDUP_REMOVED lines=32> */
[----:B------:R-:W-:Y:S01]  /*84f0*/  UIADD3 UR22, UR5, 0x6, URZ ;  /* 0x0000000605167890 */ /* 0x000fe2000fffe03f */
[----:B------:R-:W-:Y:S01]  /*8500*/  QGMMA.64x16x32.F32.E4M3.E4M3 R136, gdesc[UR8], R136 ;  /* 0x00200000088879f3 */ /* 0x000fe20008700888 */
[----:B------:R-:W-:-:S02]  /*8510*/  UIADD3 UR26, UR5, 0x86, URZ ;  /* 0x00000086051a7890 */ /* 0x000fc4000fffe03f */
[----:B------:R-:W-:Y:S01]  /*8520*/  UIADD3 UR14, UR5, 0x106, URZ ;  /* 0x00000106050e7890 */ /* 0x000fe2000fffe03f */
[----:B------:R-:W-:Y:S01]  /*8530*/  QGMMA.64x16x32.F32.E4M3.E4M3 R152, gdesc[UR28], R152 ;  /* 0x002000001c9879f3 */ /* 0x000fe20008700898 */
[----:B------:R-:W-:Y:S02]  /*8540*/  UIADD3 UR18, UR5, 0x186, URZ ;  /* 0x0000018605127890 */ /* 0x000fe4000fffe03f */
[----:B------:R-:W-:Y:S01]  /*8550*/  UIADD3 UR34, UR5, 0x206, URZ ;  /* 0x0000020605227890 */ /* 0x000fe2000fffe03f */
[----:B------:R-:W-:Y:S01]  /*8560*/  QGMMA.64x16x32.F32.E4M3.E4M3 R168, gdesc[UR36], R168 ;  /* 0x0020000024a879f3 */ /* 0x000fe200087008a8 */
[----:B------:R-:W-:Y:S01]  /*8570*/  UIADD3 UR10, UR5, 0x286, URZ ;  /* 0x00000286050a7890 */ /* 0x000fe2000fffe03f */
[----:B------:R-:W-:Y:S02]  /*8580*/  UMOV UR23, 0x40000040 ;  /* 0x4000004000177882 */ /* 0x000fe40000000000 */
        /* <DEDUP_REMOVED lines=47> */
[----:B------:R-:W-:Y:S04]  /*8880*/  QGMMA.64x16x32.F32.E4M3.E4M3 R48, gdesc[UR40], R48 ;  /* 0x00200000283079f3 */ /* 0x000fe80008700830 */
        /* <DEDUP_REMOVED lines=40> */
[----:B------:R-:W-:-:S02]  /*8b10*/  UIADD3 UR26, UR5, 0x880, URZ ;  /* 0x00000880051a7890 */ /* 0x000fc4000fffe03f */
[----:B------:R-:W-:Y:S01]  /*8b20*/  QGMMA.64x16x32.F32.E4M3.E4M3 R184, gdesc[UR20], R184 ;  /* 0x0020000014b879f3 */ /* 0x000fe200087008b8 */
[----:B------:R-:W-:Y:S01]  /*8b30*/  UIADD3 UR22, UR5, 0x700, URZ ;  /* 0x0000070005167890 */ /* 0x000fe2000fffe03f */
        /* <DEDUP_REMOVED lines=91> */
[----:B------:R-:W-:Y:S01]  /*90f0*/  UIADD3 UR30, UR5, 0x902, URZ ;  /* 0x00000902051e7890 */ /* 0x000fe2000fffe03f */
        /* <DEDUP_REMOVED lines=26> */
[----:B------:R-:W-:Y:S01]  /*92a0*/  UIADD3 UR8, UR6, 0xa02, URZ ;  /* 0x00000a0206087890 */ /* 0x000fe2000fffe03f */
        /* <DEDUP_REMOVED lines=57> */
[----:B------:R-:W-:Y:S01]  /*9640*/  UIADD3 UR26, UR5, 0x684, URZ ;  /* 0x00000684051a7890 */ /* 0x000fe2000fffe03f */
[----:B------:R-:W-:-:S02]  /*9650*/  UMOV UR37, 0x40000040 ;  /* 0x4000004000257882 */ /* 0x000fc40000000000 */
        /* <DEDUP_REMOVED lines=137> */
[----:B------:R-:W-:-:S02]  /*9ef0*/  ULDC UR60, c[0x0][0x50c] ;  /* 0x00014300003c7ab9 */ /* 0x000fc40000000800 */
[----:B------:R-:W-:Y:S01]  /*9f00*/  QGMMA.64x16x32.F32.E4M3.E4M3 R48, gdesc[UR36], R48 ;  /* 0x00200000243079f3 */ /* 0x000fe20008700830 */
[----:B------:R-:W-:-:S03]  /*9f10*/  UISETP.NE.AND UP0, UPT, UR59, UR60, UPT ;  /* 0x0000003c3b00728c */ /* 0x000fc6000bf05270 */
        /* <DEDUP_REMOVED lines=30> */
[----:B------:R-:W-:-:S03]  /*a100*/  USEL UR5, URZ, 0x1, UP0 ;  /* 0x000000013f057887 */ /* 0x000fc60008000000 */
[----:B------:R-:W-:Y:S03]  /*a110*/  QGMMA.64x16x32.F32.E4M3.E4M3 R136, gdesc[UR8], R136 ;  /* 0x00200000088879f3 */ /* 0x000fe60008700888 */
[----:B------:R-:W-:Y:S01]  /*a120*/  ISETP.NE.AND P0, PT, RZ, UR5, PT ;  /* 0x00000005ff007c0c */ /* 0x000fe2000bf05270 */
[----:B------:R-:W-:Y:S04]  /*a130*/  QGMMA.64x16x32.F32.E4M3.E4M3 R152, gdesc[UR28], R152 ;  /* 0x002000001c9879f3 */ /* 0x000fe80008700898 */
[----:B------:R-:W-:Y:S04]  /*a140*/  QGMMA.64x16x32.F32.E4M3.E4M3 R168, gdesc[UR20], R168 ;  /* 0x0020000014a879f3 */ /* 0x000fe800087008a8 */
[----:B------:R-:W-:Y:S03]  /*a150*/  QGMMA.64x16x32.F32.E4M3.E4M3 R184, gdesc[UR16], R184, gsb0 ;  /* 0x0020000010b879f3 */ /* 0x000fe600080008b8 */
[----:B------:R-:W-:-:S02]  /*a160*/  WARPGROUP.DEPBAR.LE gsb0, 0x1 ;  /* 0x00008000000079c5 */ /* 0x000fc40000010100 */
[----:B------:R-:W-:Y:S05]  /*a170*/  @!P0 BRA `(.L_x_28) ;  /* 0x0000001c00308947 */ /* 0x000fea0003800000 */
[----:B------:R-:W-:Y:S02]  /*a180*/  WARPGROUP.DEPBAR.LE gsb0, 0x0 ;  /* 0x00008000000079c5 */ /* 0x000fe40000010000 */
[----:B------:R-:W-:-:S01]  /*a190*/  FADD R227, R193, R227 ;  /* 0x000000e3c1e37221 */ /* 0x000fc20000000000 */
[----:B------:R-:W-:Y:S01]  /*a1a0*/  FADD R226, R194, R226 ;  /* 0x000000e2c2e27221 */ /* 0x000fe20000000000 */
[----:B------:R-:W-:-:S01]  /*a1b0*/  FADD R225, R195, R225 ;  /* 0x000000e1c3e17221 */ /* 0x000fc20000000000 */
[----:B------:R-:W-:Y:S01]  /*a1c0*/  FADD R224, R196, R224 ;  /* 0x000000e0c4e07221 */ /* 0x000fe20000000000 */
[----:B------:R-:W-:-:S01]  /*a1d0*/  FADD R223, R197, R223 ;  /* 0x000000dfc5df7221 */ /* 0x000fc20000000000 */
[----:B------:R4:W-:Y:S01]  /*a1e0*/  STL [R1+0x220], R227 ;  /* 0x000220e301007387 */ /* 0x0009e20000100800 */
[----:B------:R-:W-:-:S01]  /*a1f0*/  FADD R222, R198, R222 ;  /* 0x000000dec6de7221 */ /* 0x000fc20000000000 */
[----:B------:R-:W-:Y:S01]  /*a200*/  FADD R221, R199, R221 ;  /* 0x000000ddc7dd7221 */ /* 0x000fe20000000000 */
[----:B------:R-:W-:-:S01]  /*a210*/  FADD R220, R184, R220 ;  /* 0x000000dcb8dc7221 */ /* 0x000fc20000000000 */
[----:B------:R-:W-:Y:S01]  /*a220*/  FADD R219, R185, R219 ;  /* 0x000000dbb9db7221 */ /* 0x000fe20000000000 */
[----:B------:R-:W-:-:S01]  /*a230*/  FADD R218, R186, R218 ;  /* 0x000000dabada7221 */ /* 0x000fc20000000000 */
[----:B------:R-:W-:Y:S01]  /*a240*/  FADD R217, R187, R217 ;  /* 0x000000d9bbd97221 */ /* 0x000fe20000000000 */
[----:B------:R-:W-:-:S01]  /*a250*/  FADD R216, R188, R216 ;  /* 0x000000d8bcd87221 */ /* 0x000fc20000000000 */
[----:B------:R-:W-:Y:S01]  /*a260*/  FADD R215, R189, R215 ;  /* 0x000000d7bdd77221 */ /* 0x000fe20000000000 */
[----:B------:R-:W-:-:S01]  /*a270*/  FADD R214, R190, R214 ;  /* 0x000000d6bed67221 */ /* 0x000fc20000000000 */
[----:B----4-:R-:W4:Y:S01]  /*a280*/  LDL.LU R227, [R1+0x10] ;  /* 0x0000100001e37983 */ /* 0x010f220000300800 */
[----:B------:R-:W-:-:S01]  /*a290*/  FADD R213, R191, R213 ;  /* 0x000000d5bfd57221 */ /* 0x000fc20000000000 */
[----:B------:R-:W-:Y:S01]  /*a2a0*/  FADD R212, R176, R212 ;  /* 0x000000d4b0d47221 */ /* 0x000fe20000000000 */
[----:B------:R-:W-:-:S01]  /*a2b0*/  FADD R211, R177, R211 ;  /* 0x000000d3b1d37221 */ /* 0x000fc20000000000 */
[----:B------:R0:W-:Y:S01]  /*a2c0*/  STL [R1+0x224], R226 ;  /* 0x000224e201007387 */ /* 0x0001e20000100800 */
[----:B------:R-:W-:-:S03]  /*a2d0*/  FADD R228, R192, R228 ;  /* 0x000000e4c0e47221 */ /* 0x000fc60000000000 */
[----:B0-----:R-:W2:Y:S04]  /*a2e0*/  LDL.LU R226, [R1+0xc] ;  /* 0x00000c0001e27983 */ /* 0x001ea80000300800 */
[----:B------:R0:W-:Y:S04]  /*a2f0*/  STL [R1+0x228], R225 ;  /* 0x000228e101007387 */ /* 0x0001e80000100800 */
[----:B0-----:R-:W3:Y:S04]  /*a300*/  LDL.LU R225, [R1+0x8] ;  /* 0x0000080001e17983 */ /* 0x001ee80000300800 */
[----:B------:R0:W-:Y:S04]  /*a310*/  STL [R1+0x22c], R224 ;  /* 0x00022ce001007387 */ /* 0x0001e80000100800 */
[----:B0-----:R-:W3:Y:S04]  /*a320*/  LDL.LU R224, [R1+0x4] ;  /* 0x0000040001e07983 */ /* 0x001ee80000300800 */
[----:B------:R0:W-:Y:S04]  /*a330*/  STL [R1+0x230], R223 ;  /* 0x000230df01007387 */ /* 0x0001e80000100800 */
[----:B0-----:R-:W3:Y:S04]  /*a340*/  LDL.LU R223, [R1] ;  /* 0x0000000001df7983 */ /* 0x001ee80000300800 */
[----:B------:R-:W-:Y:S04]  /*a350*/  STL [R1+0x234], R222 ;  /* 0x000234de01007387 */ /* 0x000fe80000100800 */
        /* <DEDUP_REMOVED lines=10> */
[----:B------:R-:W-:Y:S01]  /*a400*/  STL [R1+0x260], R211 ;  /* 0x000260d301007387 */ /* 0x000fe20000100800 */
[----:B----4-:R-:W-:-:S01]  /*a410*/  FADD R227, R136, R227 ;  /* 0x000000e388e37221 */ /* 0x010fc20000000000 */
[----:B--2---:R-:W-:Y:S01]  /*a420*/  FADD R226, R151, R226 ;  /* 0x000000e297e27221 */ /* 0x004fe20000000000 */
[----:B---3--:R-:W-:-:S01]  /*a430*/  FADD R225, R150, R225 ;  /* 0x000000e196e17221 */ /* 0x008fc20000000000 */
[----:B------:R-:W-:Y:S01]  /*a440*/  FADD R224, R149, R224 ;  /* 0x000000e095e07221 */ /* 0x000fe20000000000 */
[----:B------:R-:W-:-:S05]  /*a450*/  FADD R223, R148, R223 ;  /* 0x000000df94df7221 */ /* 0x000fca0000000000 */
[----:B------:R-:W-:Y:S04]  /*a460*/  STL [R1], R223 ;  /* 0x000000df01007387 */ /* 0x000fe80000100800 */
[----:B------:R-:W-:Y:S04]  /*a470*/  STL [R1+0x4], R224 ;  /* 0x000004e001007387 */ /* 0x000fe80000100800 */
[----:B------:R0:W-:Y:S04]  /*a480*/  STL [R1+0x10], R227 ;  /* 0x000010e301007387 */ /* 0x0001e80000100800 */
[----:B------:R-:W-:Y:S04]  /*a490*/  STL [R1+0x8], R225 ;  /* 0x000008e101007387 */ /* 0x000fe80000100800 */
[----:B0-----:R-:W2:Y:S04]  /*a4a0*/  LDL.LU R227, [R1+0x14] ;  /* 0x0000140001e37983 */ /* 0x001ea80000300800 */
[----:B------:R0:W-:Y:S04]  /*a4b0*/  STL [R1+0xc], R226 ;  /* 0x00000ce201007387 */ /* 0x0001e80000100800 */
[----:B0-----:R-:W3:Y:S04]  /*a4c0*/  LDL.LU R226, [R1+0x18] ;  /* 0x0000180001e27983 */ /* 0x001ee80000300800 */
[----:B------:R-:W4:Y:S04]  /*a4d0*/  LDL.LU R225, [R1+0x1c] ;  /* 0x00001c0001e17983 */ /* 0x000f280000300800 */
        /* <DEDUP_REMOVED lines=13> */
[----:B------:R-:W4:Y:S01]  /*a5b0*/  LDL.LU R211, [R1+0x54] ;  /* 0x0000540001d37983 */ /* 0x000f220000300800 */
[----:B--2---:R-:W-:-:S05]  /*a5c0*/  FADD R227, R137, R227 ;  /* 0x000000e389e37221 */ /* 0x004fca0000000000 */
[----:B------:R0:W-:Y:S01]  /*a5d0*/  STL [R1+0x14], R227 ;  /* 0x000014e301007387 */ /* 0x0001e20000100800 */
[----:B---3--:R-:W-:-:S01]  /*a5e0*/  FADD R226, R138, R226 ;  /* 0x000000e28ae27221 */ /* 0x008fc20000000000 */
[----:B----4-:R-:W-:-:S04]  /*a5f0*/  FADD R225, R139, R225 ;  /* 0x000000e18be17221 */ /* 0x010fc80000000000 */
[----:B------:R2:W-:Y:S01]  /*a600*/  STL [R1+0x18], R226 ;  /* 0x000018e201007387 */ /* 0x0005e20000100800 */
[----:B------:R-:W-:-:S03]  /*a610*/  FADD R224, R140, R224 ;  /* 0x000000e08ce07221 */ /* 0x000fc60000000000 */
        /* <DEDUP_REMOVED lines=24> */
[----:B0-----:R-:W4:Y:S01]  /*a7a0*/  LDL.LU R227, [R1+0x58] ;  /* 0x0000580001e37983 */ /* 0x001f220000300800 */
[----:B------:R-:W-:-:S03]  /*a7b0*/  FADD R211, R121, R211 ;  /* 0x000000d379d37221 */ /* 0x000fc60000000000 */
[----:B------:R0:W-:Y:S04]  /*a7c0*/  STL [R1+0x4c], R213 ;  /* 0x00004cd501007387 */ /* 0x0001e80000100800 */
[----:B--2---:R-:W2:Y:S04]  /*a7d0*/  LDL.LU R226, [R1+0x5c] ;  /* 0x00005c0001e27983 */ /* 0x004ea80000300800 */
[----:B------:R0:W-:Y:S04]  /*a7e0*/  STL [R1+0x50], R212 ;  /* 0x000050d401007387 */ /* 0x0001e80000100800 */
[----:B---3--:R-:W3:Y:S04]  /*a7f0*/  LDL.LU R225, [R1+0x60] ;  /* 0x0000600001e17983 */ /* 0x008ee80000300800 */
[----:B------:R0:W-:Y:S04]  /*a800*/  STL [R1+0x54], R211 ;  /* 0x000054d301007387 */ /* 0x0001e80000100800 */
[----:B----4-:R-:W4:Y:S04]  /*a810*/  LDL.LU R224, [R1+0x64] ;  /* 0x0000640001e07983 */ /* 0x010f280000300800 */
[----:B-1----:R-:W4:Y:S04]  /*a820*/  LDL.LU R223, [R1+0x68] ;  /* 0x0000680001df7983 */ /* 0x002f280000300800 */
        /* <DEDUP_REMOVED lines=9> */
[----:B0-----:R-:W4:Y:S04]  /*a8c0*/  LDL.LU R213, [R1+0x90] ;  /* 0x0000900001d57983 */ /* 0x001f280000300800 */
[----:B------:R-:W4:Y:S04]  /*a8d0*/  LDL.LU R212, [R1+0x94] ;  /* 0x0000940001d47983 */ /* 0x000f280000300800 */
[----:B------:R-:W4:Y:S01]  /*a8e0*/  LDL.LU R211, [R1+0x98] ;  /* 0x0000980001d37983 */ /* 0x000f220000300800 */
[----:B------:R-:W-:-:S01]  /*a8f0*/  FADD R227, R122, R227 ;  /* 0x000000e37ae37221 */ /* 0x000fc20000000000 */
[----:B--2---:R-:W-:-:S04]  /*a900*/  FADD R226, R123, R226 ;  /* 0x000000e27be27221 */ /* 0x004fc80000000000 */
[----:B------:R0:W-:Y:S01]  /*a910*/  STL [R1+0x58], R227 ;  /* 0x000058e301007387 */ /* 0x0001e20000100800 */
[----:B---3--:R-:W-:-:S03]  /*a920*/  FADD R225, R124, R225 ;  /* 0x000000e17ce17221 */ /* 0x008fc60000000000 */
[----:B------:R1:W-:Y:S01]  /*a930*/  STL [R1+0x5c], R226 ;  /* 0x00005ce201007387 */ /* 0x0003e20000100800 */
[----:B----4-:R-:W-:-:S03]  /*a940*/  FADD R224, R125, R224 ;  /* 0x000000e07de07221 */ /* 0x010fc60000000000 */
        /* <DEDUP_REMOVED lines=27> */
[----:B-1----:R-:W4:Y:S04]  /*ab00*/  LDL.LU R226, [R1+0xa0] ;  /* 0x0000a00001e27983 */ /* 0x002f280000300800 */
[----:B------:R1:W-:Y:S04]  /*ab10*/  STL [R1+0x94], R212 ;  /* 0x000094d401007387 */ /* 0x0003e80000100800 */
[----:B--2---:R-:W2:Y:S04]  /*ab20*/  LDL.LU R225, [R1+0xa4] ;  /* 0x0000a40001e17983 */ /* 0x004ea80000300800 */
[----:B------:R1:W-:Y:S04]  /*ab30*/  STL [R1+0x98], R211 ;  /* 0x000098d301007387 */ /* 0x0003e80000100800 */
[----:B---3--:R-:W3:Y:S04]  /*ab40*/  LDL.LU R224, [R1+0xa8] ;  /* 0x0000a80001e07983 */ /* 0x008ee80000300800 */
[----:B----4-:R-:W4:Y:S04]  /*ab50*/  LDL.LU R223, [R1+0xac] ;  /* 0x0000ac0001df7983 */ /* 0x010f280000300800 */
        /* <DEDUP_REMOVED lines=10> */
[----:B-1----:R-:W4:Y:S04]  /*ac00*/  LDL.LU R212, [R1+0xd8] ;  /* 0x0000d80001d47983 */ /* 0x002f280000300800 */
[----:B------:R-:W4:Y:S01]  /*ac10*/  LDL.LU R211, [R1+0xdc] ;  /* 0x0000dc0001d37983 */ /* 0x000f220000300800 */
[----:B------:R-:W-:-:S01]  /*ac20*/  FADD R227, R107, R227 ;  /* 0x000000e36be37221 */ /* 0x000fc20000000000 */
[----:B------:R-:W-:-:S04]  /*ac30*/  FADD R226, R108, R226 ;  /* 0x000000e26ce27221 */ /* 0x000fc80000000000 */
[----:B------:R0:W-:Y:S01]  /*ac40*/  STL [R1+0x9c], R227 ;  /* 0x00009ce301007387 */ /* 0x0001e20000100800 */
[----:B--2---:R-:W-:-:S03]  /*ac50*/  FADD R225, R109, R225 ;  /* 0x000000e16de17221 */ /* 0x004fc60000000000 */
        /* <DEDUP_REMOVED lines=151> */
[----:B------:R-:W-:Y:S01]  /*b5d0*/  STL [R1+0x168], R227 ;  /* 0x000168e301007387 */ /* 0x000fe20000100800 */
[----:B--2---:R-:W-:-:S03]  /*b5e0*/  FADD R225, R48, R225 ;  /* 0x000000e130e17221 */ /* 0x004fc60000000000 */
[----:B------:R-:W-:Y:S01]  /*b5f0*/  STL [R1+0x16c], R226 ;  /* 0x00016ce201007387 */ /* 0x000fe20000100800 */
[----:B---3--:R-:W-:-:S03]  /*b600*/  FADD R224, R49, R224 ;  /* 0x000000e031e07221 */ /* 0x008fc60000000000 */
[----:B------:R-:W-:Y:S01]  /*b610*/  STL [R1+0x170], R225 ;  /* 0x000170e101007387 */ /* 0x000fe20000100800 */
[----:B----4-:R-:W-:-:S03]  /*b620*/  FADD R223, R50, R223 ;  /* 0x000000df32df7221 */ /* 0x010fc60000000000 */
[----:B------:R-:W-:Y:S01]  /*b630*/  STL [R1+0x174], R224 ;  /* 0x000174e001007387 */ /* 0x000fe20000100800 */
[----:B------:R-:W-:-:S03]  /*b640*/  FADD R222, R51, R222 ;  /* 0x000000de33de7221 */ /* 0x000fc60000000000 */
        /* <DEDUP_REMOVED lines=19> */
[----:B------:R-:W-:-:S01]  /*b780*/  FADD R212, R45, R212 ;  /* 0x000000d42dd47221 */ /* 0x000fc20000000000 */
[----:B------:R-:W-:-:S05]  /*b790*/  FADD R211, R46, R211 ;  /* 0x000000d32ed37221 */ /* 0x000fca0000000000 */
        /* <DEDUP_REMOVED lines=22> */
[----:B---3--:R-:W-:-:S03]  /*b900*/  FADD R212, R32, R212 ;  /* 0x000000d420d47221 */ /* 0x008fc60000000000 */
[----:B0-----:R0:W5:Y:S01]  /*b910*/  LDL.LU R211, [R1+0x260] ;  /* 0x0002600001d37983 */ /* 0x0011620000300800 */
[----:B----4-:R-:W-:-:S03]  /*b920*/  FADD R213, R33, R213 ;  /* 0x000000d521d57221 */ /* 0x010fc60000000000 */
[----:B------:R1:W-:Y:S01]  /*b930*/  STL [R1+0x1b0], R212 ;  /* 0x0001b0d401007387 */ /* 0x0003e20000100800 */
[----:B------:R-:W-:-:S01]  /*b940*/  FADD R214, R34, R214 ;  /* 0x000000d622d67221 */ /* 0x000fc20000000000 */
[----:B------:R-:W-:Y:S02]  /*b950*/  FADD R215, R35, R215 ;  /* 0x000000d723d77221 */ /* 0x000fe40000000000 */
[----:B-1----:R0:W5:Y:S01]  /*b960*/  LDL.LU R212, [R1+0x25c] ;  /* 0x00025c0001d47983 */ /* 0x0021620000300800 */
[----:B------:R-:W-:-:S03]  /*b970*/  FADD R216, R36, R216 ;  /* 0x000000d824d87221 */ /* 0x000fc60000000000 */
[----:B------:R1:W-:Y:S01]  /*b980*/  STL [R1+0x1b4], R213 ;  /* 0x0001b4d501007387 */ /* 0x0003e20000100800 */
[----:B------:R-:W-:-:S01]  /*b990*/  FADD R217, R37, R217 ;  /* 0x000000d925d97221 */ /* 0x000fc20000000000 */
[----:B------:R-:W-:Y:S02]  /*b9a0*/  FADD R218, R38, R218 ;  /* 0x000000da26da7221 */ /* 0x000fe40000000000 */
[----:B-1----:R0:W5:Y:S04]  /*b9b0*/  LDL.LU R213, [R1+0x258] ;  /* 0x0002580001d57983 */ /* 0x0021680000300800 */
[----:B------:R1:W-:Y:S01]  /*b9c0*/  STL [R1+0x1b8], R214 ;  /* 0x0001b8d601007387 */ /* 0x0003e20000100800 */
[----:B------:R-:W-:-:S01]  /*b9d0*/  FADD R219, R39, R219 ;  /* 0x000000db27db7221 */ /* 0x000fc20000000000 */
[----:B------:R-:W-:-:S02]  /*b9e0*/  FADD R220, R24, R220 ;  /* 0x000000dc18dc7221 */ /* 0x000fc40000000000 */
[----:B-1----:R0:W5:Y:S04]  /*b9f0*/  LDL.LU R214, [R1+0x254] ;  /* 0x0002540001d67983 */ /* 0x0021680000300800 */
[----:B------:R1:W-:Y:S01]  /*ba00*/  STL [R1+0x1bc], R215 ;  /* 0x0001bcd701007387 */ /* 0x0003e20000100800 */
[----:B------:R-:W-:-:S01]  /*ba10*/  FADD R221, R25, R221 ;  /* 0x000000dd19dd7221 */ /* 0x000fc20000000000 */
[----:B------:R-:W-:Y:S02]  /*ba20*/  FADD R222, R26, R222 ;  /* 0x000000de1ade7221 */ /* 0x000fe40000000000 */
[----:B-1----:R0:W5:Y:S04]  /*ba30*/  LDL.LU R215, [R1+0x250] ;  /* 0x0002500001d77983 */ /* 0x0021680000300800 */
[----:B------:R1:W-:Y:S01]  /*ba40*/  STL [R1+0x1c0], R216 ;  /* 0x0001c0d801007387 */ /* 0x0003e20000100800 */
[----:B------:R-:W-:-:S03]  /*ba50*/  FADD R223, R27, R223 ;  /* 0x000000df1bdf7221 */ /* 0x000fc60000000000 */
        /* <DEDUP_REMOVED lines=13> */
[----:B------:R1:W-:Y:S04]  /*bb30*/  STL [R1+0x1d4], R221 ;  /* 0x0001d4dd01007387 */ /* 0x0003e80000100800 */
        /* <DEDUP_REMOVED lines=12> */
[----:B-1----:R0:W5:Y:S01]  /*bc00*/  LDL.LU R227, [R1+0x220] ;  /* 0x0002200001e37983 */ /* 0x0021620000300800 */
        /* <DEDUP_REMOVED lines=33> */
[----:B-----5:R-:W-:Y:S01]  /*be20*/  FADD R0, R147, R0 ;  /* 0x0000000093007221 */ /* 0x020fe20000000000 */
[----:B0-----:R-:W-:-:S06]  /*be30*/  UMOV UR59, URZ ;  /* 0x0000003f003b7c82 */ /* 0x001fcc0008000000 */
.L_x_28:
[----:B------:R-:W-:Y:S05]  /*be40*/  @!P1 BRA `(.L_x_29) ;  /* 0x0000000000049947 */ /* 0x000fea0003800000 */
[----:B------:R-:W-:Y:S01]  /*be50*/  BPT.TRAP 0x1 ;  /* 0x000000040000795c */ /* 0x000fe20000300000 */
.L_x_29:
[----:B------:R4:W-:Y:S04]  /*be60*/  STL [R1+0x228], R3 ;  /* 0x0002280301007387 */ /* 0x0009e80000100800 */
[----:B----4-:R-:W4:Y:S04]  /*be70*/  LDL R3, [R1+0x1fc] ;  /* 0x0001fc0001037983 */ /* 0x010f280000100800 */
[----:B------:R0:W-:Y:S04]  /*be80*/  STL [R1+0x224], R2 ;  /* 0x0002240201007387 */ /* 0x0001e80000100800 */
[----:B0-----:R-:W2:Y:S04]  /*be90*/  LDL R2, [R1+0x1f4] ;  /* 0x0001f40001027983 */ /* 0x001ea80000100800 */
[----:B-----5:R0:W-:Y:S04]  /*bea0*/  STL [R1+0x220], R0 ;  /* 0x0002200001007387 */ /* 0x0201e80000100800 */
[----:B0-----:R-:W2:Y:S01]  /*beb0*/  LDL R0, [R1+0x1f8] ;  /* 0x0001f80001007983 */ /* 0x001ea20000100800 */
[----:B---3--:R-:W-:Y:S01]  /*bec0*/  IMAD.U32 R229, RZ, RZ, UR56 ;  /* 0x00000038ffe57e24 */ /* 0x008fe2000f8e00ff */
[----:B----4-:R-:W-:-:S02]  /*bed0*/  R2UR UR6, R3 ;  /* 0x00000000030672ca */ /* 0x010fc400000e0000 */
[----:B------:R0:W5:Y:S01]  /*bee0*/  LDL.LU R3, [R1+0x228] ;  /* 0x0002280001037983 */ /* 0x0001620000300800 */
[----:B--2---:R-:W-:-:S03]  /*bef0*/  ISETP.NE.AND P0, PT, R2, RZ, PT ;  /* 0x000000ff0200720c */ /* 0x004fc60003f05270 */
[----:B------:R0:W5:Y:S10]  /*bf00*/  LDL.LU R2, [R1+0x224] ;  /* 0x0002240001027983 */ /* 0x0001740000300800 */
[----:B------:R-:W-:-:S05]  /*bf10*/  @P0 LEA R229, R229, UR58, 0x3 ;  /* 0x0000003ae5e50c11 */ /* 0x000fca000f8e18ff */
[----:B------:R-:W-:-:S05]  /*bf20*/  @P0 VIADD R229, R229, 0x10 ;  /* 0x00000010e5e50836 */ /* 0x000fca0000000000 */
[----:B------:R-:W-:Y:S02]  /*bf30*/  @P0 PRMT R229, R0, 0x654, R229 ;  /* 0x0000065400e50816 */ /* 0x000fe400000000e5 */
[----:B------:R0:W5:Y:S01]  /*bf40*/  LDL.LU R0, [R1+0x220] ;  /* 0x0002200001007983 */ /* 0x0001620000300800 */
[----:B------:R-:W-:Y:S01]  /*bf50*/  UISETP.GT.U32.AND UP0, UPT, UR6, 0x1, UPT ;  /* 0x000000010600788c */ /* 0x000fe2000bf04070 */
[----:B------:R0:W-:Y:S05]  /*bf60*/  @P0 SYNCS.ARRIVE.TRANS64.RED.A1T0 RZ, [R229+URZ], RZ ;  /* 0x000000ffe5ff09a7 */ /* 0x0001ea000810043f */
[----:B------:R-:W-:-:S13]  /*bf70*/  PLOP3.LUT P0, PT, PT, PT, UP0, 0x80, 0x0 ;  /* 0x000000000000781c */ /* 0x000fda0003f0f008 */
[----:B0-----:R-:W-:Y:S05]  /*bf80*/  @P0 BRA `(.L_x_30) ;  /* 0x0000000000040947 */ /* 0x001fea0003800000 */
[----:B------:R-:W-:Y:S01]  /*bf90*/  BPT.TRAP 0x1 ;  /* 0x000000040000795c */ /* 0x000fe20000300000 */
.L_x_30:
[----:B------:R-:W-:Y:S02]  /*bfa0*/  UISETP.GT.AND UP2, UPT, UR57, 0x1, UPT ;  /* 0x000000013900788c */ /* 0x000fe4000bf44270 */
[----:B------:R-:W-:Y:S02]  /*bfb0*/  UIADD3 UR54, UR54, 0x1, URZ ;  /* 0x0000000136367890 */ /* 0x000fe4000fffe03f */
[----:B------:R-:W-:Y:S02]  /*bfc0*/  UIADD3 UR56, UR56, 0x1, URZ ;  /* 0x0000000138387890 */ /* 0x000fe4000fffe03f */
[----:B------:R-:W-:Y:S01]  /*bfd0*/  PLOP3.LUT P0, PT, PT, PT, UP2, 0x80, 0x0 ;  /* 0x000000000000781c */ /* 0x000fe20003f0f028 */
[----:B------:R-:W-:Y:S02]  /*bfe0*/  UISETP.NE.AND UP0, UPT, UR54, 0x2, UPT ;  /* 0x000000023600788c */ /* 0x000fe4000bf05270 */
[----:B------:R-:W-:Y:S02]  /*bff0*/  UIADD3 UR8, UR57, -0x1, URZ ;  /* 0xffffffff39087890 */ /* 0x000fe4000fffe03f */
[----:B------:R-:W-:-:S02]  /*c000*/  USEL UR6, URZ, 0x1, UP0 ;  /* 0x000000013f067887 */ /* 0x000fc40008000000 */
[----:B------:R-:W-:Y:S02]  /*c010*/  UISETP.NE.AND UP1, UPT, UR56, 0x2, UPT ;  /* 0x000000023800788c */ /* 0x000fe4000bf25270 */
[----:B------:R-:W-:Y:S02]  /*c020*/  ULOP3.LUT UR55, UR55, UR6, URZ, 0x3c, !UPT ;  /* 0x0000000637377292 */ /* 0x000fe4000f8e3c3f */
[----:B------:R-:W-:Y:S02]  /*c030*/  USEL UR54, UR54, URZ, UP0 ;  /* 0x0000003f36367287 */ /* 0x000fe40008000000 */
[----:B------:R-:W-:Y:S01]  /*c040*/  USEL UR56, UR56, URZ, UP1 ;  /* 0x0000003f38387287 */ /* 0x000fe20008800000 */
[----:B------:R-:W-:Y:S01]  /*c050*/  UMOV UR6, 0x1 ;  /* 0x0000000100067882 */ /* 0x000fe20000000000 */
[----:B------:R-:W-:Y:S01]  /*c060*/  UMOV UR57, UR8 ;  /* 0x0000000800397c82 */ /* 0x000fe20008000000 */
[----:B------:R-:W-:Y:S09]  /*c070*/  @P0 BRA `(.L_x_31) ;  /* 0xffffffb000600947 */ /* 0x000ff2000383ffff */
.L_x_23:
[----:B------:R-:W-:-:S04]  /*c080*/  UISETP.NE.AND UP0, UPT, UR59, URZ, UPT ;  /* 0x0000003f3b00728c */ /* 0x000fc8000bf05270 */
[----:B------:R-:W-:-:S06]  /*c090*/  USEL UR5, URZ, 0x1, !UP0 ;  /* 0x000000013f057887 */ /* 0x000fcc000c000000 */
[----:B------:R-:W-:-:S13]  /*c0a0*/  ISETP.NE.AND P0, PT, RZ, UR5, PT ;  /* 0x00000005ff007c0c */ /* 0x000fda000bf05270 */
[----:B------:R-:W-:Y:S05]  /*c0b0*/  @!P0 BRA `(.L_x_32) ;  /* 0x0000001c009c8947 */ /* 0x000fea0003800000 */
[----:B------:R-:W-:Y:S02]  /*c0c0*/  WARPGROUP.DEPBAR.LE gsb0, 0x0 ;  /* 0x00008000000079c5 */ /* 0x000fe40000010000 */
[----:B------:R-:W-:Y:S01]  /*c0d0*/  FADD R227, R193, R227 ;  /* 0x000000e3c1e37221 */ /* 0x000fe20000000000 */
[----:B------:R-:W-:Y:S01]  /*c0e0*/  FADD R226, R194, R226 ;  /* 0x000000e2c2e27221 */ /* 0x000fe20000000000 */
[----:B------:R-:W-:Y:S01]  /*c0f0*/  FADD R225, R195, R225 ;  /* 0x000000e1c3e17221 */ /* 0x000fe20000000000 */
[----:B------:R-:W-:Y:S01]  /*c100*/  FADD R224, R196, R224 ;  /* 0x000000e0c4e07221 */ /* 0x000fe20000000000 */
[----:B------:R-:W-:Y:S01]  /*c110*/  FADD R223, R197, R223 ;  /* 0x000000dfc5df7221 */ /* 0x000fe20000000000 */
[----:B------:R3:W-:Y:S01]  /*c120*/  STL [R1+0x220], R227 ;  /* 0x000220e301007387 */ /* 0x0007e20000100800 */
[----:B------:R-:W-:Y:S01]  /*c130*/  FADD R222, R198, R222 ;  /* 0x000000dec6de7221 */ /* 0x000fe20000000000 */
        /* <DEDUP_REMOVED lines=8> */
[----:B---3--:R-:W3:Y:S01]  /*c1c0*/  LDL.LU R227, [R1+0x78] ;  /* 0x0000780001e37983 */ /* 0x008ee20000300800 */
        /* <DEDUP_REMOVED lines=13> */
[----:B----4-:R-:W4:Y:S01]  /*c2a0*/  LDL.LU R226, [R1+0x74] ;  /* 0x0000740001e27983 */ /* 0x010f220000300800 */
[----:B------:R-:W-:Y:S01]  /*c2b0*/  FADD R201, R171, R201 ;  /* 0x000000c9abc97221 */ /* 0x000fe20000000000 */
[----:B------:R-:W-:Y:S01]  /*c2c0*/  FADD R200, R172, R200 ;  /* 0x000000c8acc87221 */ /* 0x000fe20000000000 */
[----:B------:R-:W-:Y:S01]  /*c2d0*/  FADD R23, R173, R23 ;  /* 0x00000017ad177221 */ /* 0x000fe20000000000 */
[----:B------:R0:W-:Y:S01]  /*c2e0*/  STL [R1+0x228], R225 ;  /* 0x000228e101007387 */ /* 0x0001e20000100800 */
[----:B------:R-:W-:Y:S01]  /*c2f0*/  FADD R22, R174, R22 ;  /* 0x00000016ae167221 */ /* 0x000fe20000000000 */
[----:B------:R-:W-:Y:S01]  /*c300*/  FADD R21, R175, R21 ;  /* 0x00000015af157221 */ /* 0x000fe20000000000 */
[----:B------:R-:W-:Y:S01]  /*c310*/  FADD R228, R192, R228 ;  /* 0x000000e4c0e47221 */ /* 0x000fe20000000000 */
[----:B0-----:R-:W2:Y:S04]  /*c320*/  LDL.LU R225, [R1+0x70] ;  /* 0x0000700001e17983 */ /* 0x001ea80000300800 */
[----:B------:R0:W-:Y:S04]  /*c330*/  STL [R1+0x22c], R224 ;  /* 0x00022ce001007387 */ /* 0x0001e80000100800 */
[----:B0-----:R-:W3:Y:S04]  /*c340*/  LDL.LU R224, [R1+0x6c] ;  /* 0x00006c0001e07983 */ /* 0x001ee80000300800 */
[----:B------:R0:W-:Y:S04]  /*c350*/  STL [R1+0x230], R223 ;  /* 0x000230df01007387 */ /* 0x0001e80000100800 */
[----:B0-----:R-:W4:Y:S04]  /*c360*/  LDL.LU R223, [R1+0x68] ;  /* 0x0000680001df7983 */ /* 0x001f280000300800 */
[----:B------:R0:W-:Y:S04]  /*c370*/  STL [R1+0x234], R222 ;  /* 0x000234de01007387 */ /* 0x0001e80000100800 */
        /* <DEDUP_REMOVED lines=50> */
[----:B0-----:R-:W3:Y:S01]  /*c6a0*/  LDL.LU R21, [R1] ;  /* 0x0000000001157983 */ /* 0x001ee20000300800 */
[----:B--2---:R-:W-:Y:S01]  /*c6b0*/  FADD R219, R122, R219 ;  /* 0x000000db7adb7221 */ /* 0x004fe20000000000 */
[----:B----4-:R-:W-:Y:S01]  /*c6c0*/  FADD R220, R123, R220 ;  /* 0x000000dc7bdc7221 */ /* 0x010fe20000000000 */
[----:B---3--:R-:W-:Y:S01]  /*c6d0*/  FADD R221, R124, R221 ;  /* 0x000000dd7cdd7221 */ /* 0x008fe20000000000 */
        /* <DEDUP_REMOVED lines=26> */
[----:B------:R-:W-:-:S05]  /*c880*/  FADD R21, R148, R21 ;  /* 0x0000001594157221 */ /* 0x000fca0000000000 */
[----:B------:R0:W-:Y:S04]  /*c890*/  STL [R1], R21 ;  /* 0x0000001501007387 */ /* 0x0001e80000100800 */
[----:B------:R2:W-:Y:S04]  /*c8a0*/  STL [R1+0x4], R22 ;  /* 0x0000041601007387 */ /* 0x0005e80000100800 */
        /* <DEDUP_REMOVED lines=22> */
[----:B------:R1:W-:Y:S01]  /*ca10*/  STL [R1+0x60], R221 ;  /* 0x000060dd01007387 */ /* 0x0003e20000100800 */
[----:B------:R-:W-:-:S03]  /*ca20*/  FADD R227, R114, R227 ;  /* 0x000000e372e37221 */ /* 0x000fc60000000000 */
[----:B------:R1:W-:Y:S04]  /*ca30*/  STL [R1+0x64], R222 ;  /* 0x000064de01007387 */ /* 0x0003e80000100800 */
[----:B------:R1:W-:Y:S04]  /*ca40*/  STL [R1+0x68], R223 ;  /* 0x000068df01007387 */ /* 0x0003e80000100800 */
[----:B------:R1:W-:Y:S04]  /*ca50*/  STL [R1+0x6c], R224 ;  /* 0x00006ce001007387 */ /* 0x0003e80000100800 */
[----:B0-----:R-:W4:Y:S04]  /*ca60*/  LDL.LU R21, [R1+0x7c] ;  /* 0x00007c0001157983 */ /* 0x001f280000300800 */
        /* <DEDUP_REMOVED lines=33> */
[----:B------:R-:W-:Y:S01]  /*cc80*/  FADD R21, R115, R21 ;  /* 0x0000001573157221 */ /* 0x000fe20000000000 */
        /* <DEDUP_REMOVED lines=92> */
[----:B------:R-:W-:Y:S01]  /*d250*/  FADD R21, R82, R21 ;  /* 0x0000001552157221 */ /* 0x000fe20000000000 */
        /* <DEDUP_REMOVED lines=92> */
[----:B------:R-:W-:-:S05]  /*d820*/  FADD R21, R49, R21 ;  /* 0x0000001531157221 */ /* 0x000fca0000000000 */
[----:B------:R0:W-:Y:S01]  /*d830*/  STL [R1+0x174], R21 ;  /* 0x0001741501007387 */ /* 0x0001e20000100800 */
[----:B------:R-:W-:-:S03]  /*d840*/  FADD R22, R50, R22 ;  /* 0x0000001632167221 */ /* 0x000fc60000000000 */
[----:B0-----:R0:W5:Y:S01]  /*d850*/  LDL.LU R21, [R1+0x298] ;  /* 0x0002980001157983 */ /* 0x0011620000300800 */
[----:B--2---:R-:W-:-:S03]  /*d860*/  FADD R23, R51, R23 ;  /* 0x0000001733177221 */ /* 0x004fc60000000000 */
[----:B------:R1:W-:Y:S01]  /*d870*/  STL [R1+0x178], R22 ;  /* 0x0001781601007387 */ /* 0x0003e20000100800 */
[----:B---3--:R-:W-:Y:S01]  /*d880*/  FADD R200, R52, R200 ;  /* 0x000000c834c87221 */ /* 0x008fe20000000000 */
[----:B----4-:R-:W-:Y:S02]  /*d890*/  FADD R201, R53, R201 ;  /* 0x000000c935c97221 */ /* 0x010fe40000000000 */
[----:B-1----:R0:W5:Y:S01]  /*d8a0*/  LDL.LU R22, [R1+0x294] ;  /* 0x0002940001167983 */ /* 0x0021620000300800 */
[----:B------:R-:W-:-:S03]  /*d8b0*/  FADD R202, R54, R202 ;  /* 0x000000ca36ca7221 */ /* 0x000fc60000000000 */
[----:B------:R1:W-:Y:S01]  /*d8c0*/  STL [R1+0x17c], R23 ;  /* 0x00017c1701007387 */ /* 0x0003e20000100800 */
[----:B------:R-:W-:-:S03]  /*d8d0*/  FADD R203, R55, R203 ;  /* 0x000000cb37cb7221 */ /* 0x000fc60000000000 */
[----:B-1----:R0:W5:Y:S01]  /*d8e0*/  LDL.LU R23, [R1+0x290] ;  /* 0x0002900001177983 */ /* 0x0021620000300800 */
[----:B------:R-:W-:-:S03]  /*d8f0*/  FADD R204, R40, R204 ;  /* 0x000000cc28cc7221 */ /* 0x000fc60000000000 */
[----:B------:R1:W-:Y:S01]  /*d900*/  STL [R1+0x180], R200 ;  /* 0x000180c801007387 */ /* 0x0003e20000100800 */
[----:B------:R-:W-:Y:S01]  /*d910*/  FADD R205, R41, R205 ;  /* 0x000000cd29cd7221 */ /* 0x000fe20000000000 */
[----:B------:R-:W-:Y:S02]  /*d920*/  FADD R206, R42, R206 ;  /* 0x000000ce2ace7221 */ /* 0x000fe40000000000 */
[----:B-1----:R0:W5:Y:S04]  /*d930*/  LDL.LU R200, [R1+0x28c] ;  /* 0x00028c0001c87983 */ /* 0x0021680000300800 */
[----:B------:R1:W-:Y:S01]  /*d940*/  STL [R1+0x184], R201 ;  /* 0x000184c901007387 */ /* 0x0003e20000100800 */
[----:B------:R-:W-:Y:S01]  /*d950*/  FADD R207, R43, R207 ;  /* 0x000000cf2bcf7221 */ /* 0x000fe20000000000 */
[----:B------:R-:W-:-:S02]  /*d960*/  FADD R208, R44, R208 ;  /* 0x000000d02cd07221 */ /* 0x000fc40000000000 */
        /* <DEDUP_REMOVED lines=89> */
[----:B-----5:R-:W-:Y:S01]  /*df00*/  FADD R3, R145, R3 ;  /* 0x0000000391037221 */ /* 0x020fe20000000000 */
[----:B------:R-:W-:Y:S01]  /*df10*/  FADD R2, R146, R2 ;  /* 0x0000000292027221 */ /* 0x000fe20000000000 */
[----:B0-----:R-:W-:-:S07]  /*df20*/  FADD R0, R147, R0 ;  /* 0x0000000093007221 */ /* 0x001fce0000000000 */
.L_x_32:
[----:B------:R-:W-:Y:S02]  /*df30*/  WARPGROUP.DEPBAR.LE gsb0, 0x0 ;  /* 0x00008000000079c5 */ /* 0x000fe40000010000 */
[----:B------:R-:W3:Y:S02]  /*df40*/  LDC R24, c[0x0][0x28c] ;  /* 0x0000a300ff187b82 */ /* 0x000ee40000000800 */
[----:B---3--:R-:W-:-:S13]  /*df50*/  ISETP.GE.AND P0, PT, R24, 0x1, PT ;  /* 0x000000011800780c */ /* 0x008fda0003f06270 */
[----:B------:R-:W-:Y:S05]  /*df60*/  @!P0 BRA `(.L_x_33) ;  /* 0x0000000000a88947 */ /* 0x000fea0003800000 */
        /* <DEDUP_REMOVED lines=8> */
.L_x_34:
[----:B------:R3:W-:Y:S04]  /*dff0*/  STL [R1+0x230], R5 ;  /* 0x0002300501007387 */ /* 0x0007e80000100800 */
[----:B---3--:R-:W3:Y:S04]  /*e000*/  LDL R5, [R1+0x214] ;  /* 0x0002140001057983 */ /* 0x008ee80000100800 */
[----:B------:R4:W-:Y:S04]  /*e010*/  STL [R1+0x22c], R4 ;  /* 0x00022c0401007387 */ /* 0x0009e80000100800 */
[----:B----4-:R-:W4:Y:S04]  /*e020*/  LDL R4, [R1+0x204] ;  /* 0x0002040001047983 */ /* 0x010f280000100800 */
[----:B------:R0:W-:Y:S04]  /*e030*/  STL [R1+0x228], R3 ;  /* 0x0002280301007387 */ /* 0x0001e80000100800 */
[----:B0-----:R-:W2:Y:S04]  /*e040*/  LDL R3, [R1+0x1fc] ;  /* 0x0001fc0001037983 */ /* 0x001ea80000100800 */
[----:B------:R0:W-:Y:S04]  /*e050*/  STL [R1+0x224], R2 ;  /* 0x0002240201007387 */ /* 0x0001e80000100800 */
[----:B0-----:R-:W2:Y:S04]  /*e060*/  LDL R2, [R1+0x1f4] ;  /* 0x0001f40001027983 */ /* 0x001ea80000100800 */
[----:B-----5:R0:W-:Y:S04]  /*e070*/  STL [R1+0x220], R0 ;  /* 0x0002200001007387 */ /* 0x0201e80000100800 */
[----:B0-----:R-:W2:Y:S01]  /*e080*/  LDL R0, [R1+0x1f8] ;  /* 0x0001f80001007983 */ /* 0x001ea20000100800 */
[----:B------:R-:W-:Y:S01]  /*e090*/  IMAD.U32 R25, RZ, RZ, UR58 ;  /* 0x0000003aff197e24 */ /* 0x000fe2000f8e00ff */
[----:B---3--:R-:W-:-:S02]  /*e0a0*/  R2UR UR9, R5 ;  /* 0x00000000050972ca */ /* 0x008fc400000e0000 */
[----:B------:R3:W5:Y:S01]  /*e0b0*/  LDL.LU R5, [R1+0x230] ;  /* 0x0002300001057983 */ /* 0x0007620000300800 */
[----:B----4-:R-:W-:-:S10]  /*e0c0*/  R2UR UR8, R4 ;  /* 0x00000000040872ca */ /* 0x010fd400000e0000 */
[----:B------:R-:W-:Y:S01]  /*e0d0*/  UISETP.LT.AND UP1, UPT, UR9, 0x1, UPT ;  /* 0x000000010900788c */ /* 0x000fe2000bf21270 */
[----:B------:R3:W5:Y:S01]  /*e0e0*/  LDL.LU R4, [R1+0x22c] ;  /* 0x00022c0001047983 */ /* 0x0007620000300800 */
[----:B--2---:R-:W-:-:S03]  /*e0f0*/  R2UR UR6, R3 ;  /* 0x00000000030672ca */ /* 0x004fc600000e0000 */
[----:B------:R3:W5:Y:S01]  /*e100*/  LDL.LU R3, [R1+0x228] ;  /* 0x0002280001037983 */ /* 0x0007620000300800 */
[----:B------:R-:W-:-:S03]  /*e110*/  ISETP.NE.AND P0, PT, R2, RZ, PT ;  /* 0x000000ff0200720c */ /* 0x000fc60003f05270 */
[----:B------:R3:W5:Y:S10]  /*e120*/  LDL.LU R2, [R1+0x224] ;  /* 0x0002240001027983 */ /* 0x0007740000300800 */
[----:B------:R-:W-:-:S05]  /*e130*/  VOTEU.ANY UP0, P0 ;  /* 0x00000000003f7886 */ /* 0x000fca0000000100 */
[----:B------:R-:W-:-:S04]  /*e140*/  @UP0 USEL UR5, UR9, 0x1, UP1 ;  /* 0x0000000109050887 */ /* 0x000fc80008800000 */
[----:B------:R-:W-:-:S06]  /*e150*/  @UP0 UIADD3 UR5, UR8, UR9, -UR5 ;  /* 0x0000000908050290 */ /* 0x000fcc000fffe805 */
[----:B------:R-:W-:-:S04]  /*e160*/  IMAD.U32 R24, RZ, RZ, UR5 ;  /* 0x00000005ff187e24 */ /* 0x000fc8000f8e00ff */
[----:B------:R-:W-:-:S05]  /*e170*/  @P0 IMAD.SHL.U32 R24, R24, 0x8, RZ ;  /* 0x0000000818180824 */ /* 0x000fca00078e00ff */
[----:B------:R-:W-:-:S04]  /*e180*/  @P0 LOP3.LUT R24, R24, 0x8, RZ, 0xc0, !PT ;  /* 0x0000000818180812 */ /* 0x000fc800078ec0ff */
[----:B------:R-:W-:-:S04]  /*e190*/  @P0 IADD3 R24, R25, 0x10, R24 ;  /* 0x0000001019180810 */ /* 0x000fc80007ffe018 */
[----:B------:R-:W-:Y:S02]  /*e1a0*/  @P0 PRMT R24, R0, 0x654, R24 ;  /* 0x0000065400180816 */ /* 0x000fe40000000018 */
[----:B------:R3:W5:Y:S01]  /*e1b0*/  LDL.LU R0, [R1+0x220] ;  /* 0x0002200001007983 */ /* 0x0007620000300800 */
[----:B------:R-:W-:Y:S01]  /*e1c0*/  UISETP.GT.U32.AND UP0, UPT, UR6, 0x1, UPT ;  /* 0x000000010600788c */ /* 0x000fe2000bf04070 */
[----:B------:R3:W-:Y:S05]  /*e1d0*/  @P0 SYNCS.ARRIVE.TRANS64.RED.A1T0 RZ, [R24+URZ], RZ ;  /* 0x000000ff18ff09a7 */ /* 0x0007ea000810043f */
[----:B------:R-:W-:-:S13]  /*e1e0*/  PLOP3.LUT P0, PT, PT, PT, UP0, 0x80, 0x0 ;  /* 0x000000000000781c */ /* 0x000fda0003f0f008 */
[----:B---3--:R-:W-:Y:S05]  /*e1f0*/  @P0 BRA `(.L_x_33) ;  /* 0x0000000000040947 */ /* 0x008fea0003800000 */
[----:B------:R-:W-:Y:S01]  /*e200*/  BPT.TRAP 0x1 ;  /* 0x000000040000795c */ /* 0x000fe20000300000 */
.L_x_33:
[----:B-----5:R3:W-:Y:S01]  /*e210*/  STL [R1+0x228], R3 ;  /* 0x0002280301007387 */ /* 0x0207e20000100800 */
[----:B------:R-:W4:Y:S01]  /*e220*/  LDC R44, c[0x0][0x288] ;  /* 0x0000a200ff2c7b82 */ /* 0x000f220000000800 */
[----:B------:R-:W-:Y:S02]  /*e230*/  ULDC UR5, c[0x0][0x284] ;  /* 0x0000a10000057ab9 */ /* 0x000fe40000000800 */
[----:B---3--:R-:W3:Y:S04]  /*e240*/  LDL.LU R3, [R1+0x21c] ;  /* 0x00021c0001037983 */ /* 0x008ee80000300800 */
[----:B------:R0:W-:Y:S04]  /*e250*/  STL [R1+0x224], R2 ;  /* 0x0002240201007387 */ /* 0x0001e80000100800 */
[----:B------:R1:W-:Y:S01]  /*e260*/  STL [R1+0x220], R0 ;  /* 0x0002200001007387 */ /* 0x0003e20000100800 */
[----:B0-----:R-:W0:Y:S03]  /*e270*/  S2R R2, SR_TID.X ;  /* 0x0000000000027919 */ /* 0x001e260000002100 */
[----:B-1----:R-:W2:Y:S01]  /*e280*/  LDL.LU R0, [R1+0x218] ;  /* 0x0002180001007983 */ /* 0x002ea20000300800 */
[----:B------:R-:W-:Y:S01]  /*e290*/  IMAD.MOV.U32 R39, RZ, RZ, RZ ;  /* 0x000000ffff277224 */ /* 0x000fe200078e00ff */
[----:B0-----:R-:W-:-:S02]  /*e2a0*/  SHF.R.U32.HI R24, RZ, 0x7, R2 ;  /* 0x00000007ff187819 */ /* 0x001fc40000011602 */
[----:B------:R-:W-:Y:S02]  /*e2b0*/  SHF.R.U32.HI R25, RZ, 0x2, R2 ;  /* 0x00000002ff197819 */ /* 0x000fe40000011602 */
[----:B------:R-:W-:Y:S02]  /*e2c0*/  LOP3.LUT R24, R24, 0x1, RZ, 0xc0, !PT ;  /* 0x0000000118187812 */ /* 0x000fe400078ec0ff */
[----:B------:R-:W-:Y:S02]  /*e2d0*/  LOP3.LUT R26, R2, 0x60, RZ, 0xc0, !PT ;  /* 0x00000060021a7812 */ /* 0x000fe400078ec0ff */
[----:B------:R-:W-:Y:S01]  /*e2e0*/  LOP3.LUT R25, R25, 0x7, RZ, 0xc0, !PT ;  /* 0x0000000719197812 */ /* 0x000fe200078ec0ff */
[----:B------:R-:W-:Y:S01]  /*e2f0*/  IMAD.SHL.U32 R28, R24, 0x40, RZ ;  /* 0x00000040181c7824 */ /* 0x000fe200078e00ff */
[----:B------:R-:W-:-:S04]  /*e300*/  SHF.R.U32.HI R26, RZ, 0x1, R26 ;  /* 0x00000001ff1a7819 */ /* 0x000fc8000001161a */
[--C-:B------:R-:W-:Y:S02]  /*e310*/  IADD3 R31, RZ, -R26, -R25.reuse ;  /* 0x8000001aff1f7210 */ /* 0x100fe40007ffe819 */
[----:B------:R-:W-:-:S04]  /*e320*/  LOP3.LUT R25, R28, 0x40, R25, 0xe2, !PT ;  /* 0x000000401c197812 */ /* 0x000fc800078ee219 */
[----:B------:R-:W-:Y:S01]  /*e330*/  LOP3.LUT R38, R25, R26, RZ, 0xfc, !PT ;  /* 0x0000001a19267212 */ /* 0x000fe200078efcff */
[C---:B------:R-:W-:Y:S01]  /*e340*/  IMAD.SHL.U32 R32, R2.reuse, 0x2, RZ ;  /* 0x0000000202207824 */ /* 0x040fe200078e00ff */
[----:B------:R-:W-:Y:S01]  /*e350*/  LOP3.LUT R27, R2, 0x3, RZ, 0xc0, !PT ;  /* 0x00000003021b7812 */ /* 0x000fe200078ec0ff */
[----:B---3--:R-:W-:Y:S02]  /*e360*/  IMAD R29, R3, 0xb0, RZ ;  /* 0x000000b0031d7824 */ /* 0x008fe400078e02ff */
[----:B------:R0:W5:Y:S01]  /*e370*/  LDL.LU R3, [R1+0x228] ;  /* 0x0002280001037983 */ /* 0x0001620000300800 */
[----:B------:R-:W-:Y:S02]  /*e380*/  IMAD R31, R24, -0x40, R31 ;  /* 0xffffffc0181f7824 */ /* 0x000fe400078e021f */
[----:B----4-:R-:W-:Y:S01]  /*e390*/  ISETP.GE.AND P0, PT, R29, R44, PT ;  /* 0x0000002c1d00720c */ /* 0x010fe20003f06270 */
[----:B------:R0:W5:Y:S01]  /*e3a0*/  LDL.LU R2, [R1+0x224] ;  /* 0x0002240001027983 */ /* 0x0001620000300800 */
[----:B------:R-:W-:-:S02]  /*e3b0*/  IMAD R44, R27, -0x2, R44 ;  /* 0xfffffffe1b2c7824 */ /* 0x000fc400078e022c */
[C---:B--2---:R-:W-:Y:S02]  /*e3c0*/  IMAD R42, R0.reuse, 0xc0, RZ ;  /* 0x000000c0002a7824 */ /* 0x044fe400078e02ff */
[----:B------:R-:W-:Y:S02]  /*e3d0*/  IMAD.WIDE R38, R0, 0xc0, R38 ;  /* 0x000000c000267825 */ /* 0x000fe400078e0226 */
[----:B------:R0:W5:Y:S01]  /*e3e0*/  LDL.LU R0, [R1+0x220] ;  /* 0x0002200001007983 */ /* 0x0001620000300800 */
[C---:B------:R-:W-:Y:S02]  /*e3f0*/  ISETP.GE.OR P0, PT, R42.reuse, UR5, P0 ;  /* 0x000000052a007c0c */ /* 0x040fe40008706670 */
[----:B------:R-:W-:Y:S01]  /*e400*/  IADD3 R42, -R42, UR5, R31 ;  /* 0x000000052a2a7c10 */ /* 0x000fe2000fffe11f */
[----:B------:R-:W-:Y:S01]  /*e410*/  IMAD.IADD R44, R44, 0x1, -R29 ;  /* 0x000000012c2c7824 */ /* 0x000fe200078e0a1d */
[----:B------:R-:W-:Y:S01]  /*e420*/  LOP3.LUT R32, R29, 0x6, R32, 0xf8, !PT ;  /* 0x000000061d207812 */ /* 0x000fe200078ef820 */
[----:B------:R-:W-:-:S08]  /*e430*/  IMAD.MOV.U32 R43, RZ, RZ, -0x1 ;  /* 0xffffffffff2b7424 */ /* 0x000fd000078e00ff */
[----:B0-----:R-:W-:Y:S05]  /*e440*/  @P0 BRA `(.L_x_35) ;  /* 0x000000cc00ec0947 */ /* 0x001fea0003800000 */
[----:B-----5:R0:W-:Y:S01]  /*e450*/  STL [R1+0x220], R0 ;  /* 0x0002200001007387 */ /* 0x0201e20000100800 */
[----:B------:R-:W1:Y:S01]  /*e460*/  LDC.64 R28, c[0x0][0x5c8] ;  /* 0x00017200ff1c7b82 */ /* 0x000e620000000a00 */
[----:B------:R-:W-:Y:S02]  /*e470*/  ULDC.64 UR8, c[0x0][0x5d0] ;  /* 0x0001740000087ab9 */ /* 0x000fe40000000a00 */
[----:B0-----:R-:W2:Y:S01]  /*e480*/  LDL R0, [R1+0x210] ;  /* 0x0002100001007983 */ /* 0x001ea20000100800 */
[----:B------:R-:W-:Y:S01]  /*e490*/  SHF.R.S32.HI R33, RZ, 0x1f, R32 ;  /* 0x0000001fff217819 */ /* 0x000fe20000011420 */
[----:B------:R-:W-:Y:S02]  /*e4a0*/  IMAD.U32 R27, RZ, RZ, UR8 ;  /* 0x00000008ff1b7e24 */ /* 0x000fe4000f8e00ff */
[----:B-1----:R-:W-:-:S04]  /*e4b0*/  IMAD R24, R39, R28, RZ ;  /* 0x0000001c27187224 */ /* 0x002fc800078e02ff */
[----:B------:R-:W-:Y:S01]  /*e4c0*/  IMAD R25, R38, R29, R24 ;  /* 0x0000001d26197224 */ /* 0x000fe200078e0218 */
[----:B--2---:R-:W-:Y:S02]  /*e4d0*/  R2UR UR10, R0 ;  /* 0x00000000000a72ca */ /* 0x004fe400000e0000 */
[----:B------:R0:W5:Y:S01]  /*e4e0*/  LDL.LU R0, [R1+0x220] ;  /* 0x0002200001007983 */ /* 0x0001620000300800 */
[C---:B------:R-:W-:Y:S01]  /*e4f0*/  IMAD.SHL.U32 R35, R28.reuse, 0x8, RZ ;  /* 0x000000081c237824 */ /* 0x040fe200078e00ff */
[----:B------:R-:W-:Y:S01]  /*e500*/  SHF.L.U64.HI R34, R28, 0x3, R29 ;  /* 0x000000031c227819 */ /* 0x000fe2000001021d */
[----:B------:R-:W-:Y:S08]  /*e510*/  BSSY B0, `(.L_x_35) ;  /* 0x0000cee000007945 */ /* 0x000ff00003800000 */
[----:B------:R-:W-:-:S02]  /*e520*/  USHF.R.S32.HI UR6, URZ, 0x1f, UR10 ;  /* 0x0000001f3f067899 */ /* 0x000fc4000801140a */
[----:B------:R-:W-:Y:S02]  /*e530*/  IMAD.WIDE.U32 R26, R27, UR10, R32 ;  /* 0x0000000a1b1a7c25 */ /* 0x000fe4000f8e0020 */
[----:B------:R-:W-:-:S04]  /*e540*/  UIMAD UR5, UR6, UR8, URZ ;  /* 0x00000008060572a4 */ /* 0x000fc8000f8e023f */
[----:B------:R-:W-:-:S03]  /*e550*/  UIMAD UR5, UR10, UR9, UR5 ;  /* 0x000000090a0572a4 */ /* 0x000fc6000f8e0205 */
[----:B------:R-:W-:-:S03]  /*e560*/  ULDC.64 UR8, c[0x0][0x5c0] ;  /* 0x0001700000087ab9 */ /* 0x000fc60000000a00 */
[----:B------:R-:W-:Y:S02]  /*e570*/  VIADD R27, R27, UR5 ;  /* 0x000000051b1b7c36 */ /* 0x000fe40008000000 */
[----:B------:R-:W-:-:S04]  /*e580*/  IMAD.WIDE.U32 R26, R38, R28, R26 ;  /* 0x0000001c261a7225 */ /* 0x000fc800078e001a */
[----:B------:R-:W-:Y:S01]  /*e590*/  IMAD.IADD R27, R27, 0x1, R25 ;  /* 0x000000011b1b7824 */ /* 0x000fe200078e0219 */
[----:B------:R-:W-:Y:S02]  /*e5a0*/  IADD3 R24, P2, R26, UR8, RZ ;  /* 0x000000081a187c10 */ /* 0x000fe4000ff5e0ff */
[C---:B------:R-:W-:Y:S02]  /*e5b0*/  LEA R30, P3, R28.reuse, R26, 0x7 ;  /* 0x0000001a1c1e7211 */ /* 0x040fe400078638ff */
[----:B------:R-:W-:Y:S02]  /*e5c0*/  IADD3.X R25, R27, UR9, RZ, P2, !PT ;  /* 0x000000091b197c10 */ /* 0x000fe400097fe4ff */
[----:B------:R-:W-:Y:S02]  /*e5d0*/  FSETP.NEU.AND P2, PT, RZ, UR7, PT ;  /* 0x00000007ff007c0b */ /* 0x000fe4000bf4d000 */
[----:B------:R-:W-:Y:S02]  /*e5e0*/  LEA.HI.X R31, R28, R27, R29, 0x7, P3 ;  /* 0x0000001b1c1f7211 */ /* 0x000fe400018f3c1d */
[----:B------:R-:W-:-:S02]  /*e5f0*/  IADD3 R28, P3, R30, UR8, RZ ;  /* 0x000000081e1c7c10 */ /* 0x000fc4000ff7e0ff */
[--C-:B------:R-:W-:Y:S02]  /*e600*/  IADD3 R26, P1, P0, R26, UR8, R35.reuse ;  /* 0x000000081a1a7c10 */ /* 0x100fe4000f83e023 */
[----:B------:R-:W-:Y:S02]  /*e610*/  IADD3 R30, P5, P6, R30, UR8, R35 ;  /* 0x000000081e1e7c10 */ /* 0x000fe4000febe023 */
[----:B------:R-:W-:Y:S02]  /*e620*/  IADD3.X R29, R31, UR9, RZ, P3, !PT ;  /* 0x000000091f1d7c10 */ /* 0x000fe40009ffe4ff */
[--C-:B------:R-:W-:Y:S02]  /*e630*/  IADD3.X R27, R27, UR9, R34.reuse, P1, P0 ;  /* 0x000000091b1b7c10 */ /* 0x100fe40008fe0422 */
[----:B------:R-:W-:Y:S01]  /*e640*/  IADD3.X R31, R31, UR9, R34, P5, P6 ;  /* 0x000000091f1f7c10 */ /* 0x000fe2000afec422 */
[----:B0-----:R-:W-:Y:S06]  /*e650*/  @!P2 BRA `(.L_x_36) ;  /* 0x000000980064a947 */ /* 0x001fec0003800000 */
[----:B-----5:R0:W-:Y:S01]  /*e660*/  STL [R1+0x220], R0 ;  /* 0x0002200001007387 */ /* 0x0201e20000100800 */
[----:B------:R-:W-:-:S03]  /*e670*/  ULDC.64 UR8, c[0x0][0x5b8] ;  /* 0x00016e0000087ab9 */ /* 0x000fc60000000a00 */
[----:B0-----:R-:W2:Y:S01]  /*e680*/  LDL.LU R0, [R1+0x210] ;  /* 0x0002100001007983 */ /* 0x001ea20000300800 */
[----:B------:R-:W-:Y:S02]  /*e690*/  UIMAD UR5, UR6, UR8, URZ ;  /* 0x00000008060572a4 */ /* 0x000fe4000f8e023f */
[----:B------:R-:W-:Y:S01]  /*e6a0*/  IMAD.U32 R35, RZ, RZ, UR8 ;  /* 0x00000008ff237e24 */ /* 0x000fe2000f8e00ff */
[----:B------:R-:W-:-:S04]  /*e6b0*/  ISETP.GE.AND P3, PT, R42, 0x1, PT ;  /* 0x000000012a00780c */ /* 0x000fc80003f66270 */
[----:B------:R-:W-:Y:S02]  /*e6c0*/  ISETP.LT.OR P1, PT, R44, 0x1, !P3 ;  /* 0x000000012c00780c */ /* 0x000fe40005f21670 */
[----:B--2---:R-:W-:Y:S02]  /*e6d0*/  R2UR UR10, R0 ;  /* 0x00000000000a72ca */ /* 0x004fe400000e0000 */
[----:B------:R0:W5:Y:S01]  /*e6e0*/  LDL.LU R0, [R1+0x220] ;  /* 0x0002200001007983 */ /* 0x0001620000300800 */
[----:B------:R-:W-:Y:S01]  /*e6f0*/  BSSY B1, `(.L_x_37) ;  /* 0x000000f000017945 */ /* 0x000fe20003800000 */
[----:B------:R-:W-:-:S09]  /*e700*/  PRMT R34, RZ, 0x7610, R34 ;  /* 0x00007610ff227816 */ /* 0x000fd20000000022 */
[----:B------:R-:W-:Y:S02]  /*e710*/  UIMAD UR5, UR10, UR9, UR5 ;  /* 0x000000090a0572a4 */ /* 0x000fe4000f8e0205 */
[----:B------:R-:W-:Y:S01]  /*e720*/  IMAD.WIDE.U32 R32, R35, UR10, R32 ;  /* 0x0000000a23207c25 */ /* 0x000fe2000f8e0020 */
[----:B------:R-:W-:Y:S01]  /*e730*/  ULDC.64 UR8, c[0x0][0x5b0] ;  /* 0x00016c0000087ab9 */ /* 0x000fe20000000a00 */
[----:B------:R-:W-:Y:S02]  /*e740*/  ULDC.64 UR10, c[0x0][0x5a8] ;  /* 0x00016a00000a7ab9 */ /* 0x000fe40000000a00 */
[----:B------:R-:W-:Y:S02]  /*e750*/  IMAD.MOV.U32 R40, RZ, RZ, R32 ;  /* 0x000000ffff287224 */ /* 0x000fe400078e0020 */
[----:B------:R-:W-:Y:S02]  /*e760*/  VIADD R41, R33, UR5 ;  /* 0x0000000521297c36 */ /* 0x000fe40008000000 */
[----:B------:R-:W-:-:S02]  /*e770*/  IMAD R35, R39, UR8, RZ ;  /* 0x0000000827237c24 */ /* 0x000fc4000f8e02ff */
[----:B------:R-:W-:-:S04]  /*e780*/  IMAD.WIDE.U32 R32, R38, UR8, R40 ;  /* 0x0000000826207c25 */ /* 0x000fc8000f8e0028 */
[----:B------:R-:W-:Y:S01]  /*e790*/  IMAD R35, R38, UR9, R35 ;  /* 0x0000000926237c24 */ /* 0x000fe2000f8e0223 */
[----:B------:R-:W-:-:S04]  /*e7a0*/  IADD3 R32, P0, R32, UR10, RZ ;  /* 0x0000000a20207c10 */ /* 0x000fc8000ff1e0ff */
[----:B------:R-:W-:Y:S01]  /*e7b0*/  IADD3.X R33, R33, UR11, R35, P0, !PT ;  /* 0x0000000b21217c10 */ /* 0x000fe200087fe423 */
[----:B0-----:R-:W-:Y:S08]  /*e7c0*/  @P1 BRA `(.L_x_38) ;  /* 0x0000000000041947 */ /* 0x001ff00003800000 */
[----:B------:R0:W5:Y:S02]  /*e7d0*/  LDG.E.U8 R34, desc[UR52][R32.64] ;  /* 0x0000003420227981 */ /* 0x000164000c1e1100 */
.L_x_38:
[----:B------:R-:W-:Y:S05]  /*e7e0*/  BSYNC B1 ;  /* 0x0000000000017941 */ /* 0x000fea0003800000 */
.L_x_37:
[----:B-----5:R-:W-:Y:S01]  /*e7f0*/  LOP3.LUT R34, R34, 0xff, RZ, 0xc0, !PT ;  /* 0x000000ff22227812 */ /* 0x020fe200078ec0ff */
[----:B------:R-:W-:Y:S01]  /*e800*/  BSSY B1, `(.L_x_39) ;  /* 0x000000b000017945 */ /* 0x000fe20003800000 */
[----:B------:R-:W-:Y:S02]  /*e810*/  ISETP.LT.OR P0, PT, R44, 0x2, !P3 ;  /* 0x000000022c00780c */ /* 0x000fe40005f01670 */
[----:B------:R-:W-:-:S05]  /*e820*/  F2FP.F16.E4M3.UNPACK_B R34, R34 ;  /* 0x00000022ff22723e */ /* 0x000fca00020006ff */
[----:B------:R-:W-:-:S05]  /*e830*/  HADD2.F32 R34, -RZ, R34.H0_H0 ;  /* 0x20000022ff227230 */ /* 0x000fca0000004100 */
[----:B------:R-:W-:Y:S01]  /*e840*/  FMUL R35, R34, UR7 ;  /* 0x0000000722237c20 */ /* 0x000fe20008400000 */
[----:B------:R-:W-:-:S03]  /*e850*/  PRMT R34, RZ, 0x7610, R34 ;  /* 0x00007610ff227816 */ /* 0x000fc60000000022 */
[----:B------:R-:W-:-:S05]  /*e860*/  FFMA R35, R228, UR4, R35 ;  /* 0x00000004e4237c23 */ /* 0x000fca0008000023 */
[----:B------:R-:W-:-:S05]  /*e870*/  F2FP.SATFINITE.E4M3.F32.PACK_AB_MERGE_C R35, RZ, R35, RZ ;  /* 0x00000023ff23723e */ /* 0x000fca00048070ff */
[----:B------:R1:W-:Y:S01]  /*e880*/  @!P1 STG.E.U8 desc[UR52][R24.64], R35 ;  /* 0x0000002318009986 */ /* 0x0003e2000c101134 */
[----:B------:R-:W-:Y:S05]  /*e890*/  @P0 BRA `(.L_x_40) ;  /* 0x0000000000040947 */ /* 0x000fea0003800000 */
[----:B------:R2:W5:Y:S02]  /*e8a0*/  LDG.E.U8 R34, desc[UR52][R32.64+0x1] ;  /* 0x0000013420227981 */ /* 0x000564000c1e1100 */
.L_x_40:
[----:B------:R-:W-:Y:S05]  /*e8b0*/  BSYNC B1 ;  /* 0x0000000000017941 */ /* 0x000fea0003800000 */
.L_x_39:
[----:B-----5:R-:W-:Y:S01]  /*e8c0*/  LOP3.LUT R34, R34, 0xff, RZ, 0xc0, !PT ;  /* 0x000000ff22227812 */ /* 0x020fe200078ec0ff */
[----:B------:R-:W-:Y:S01]  /*e8d0*/  BSSY B1, `(.L_x_41) ;  /* 0x0000013000017945 */ /* 0x000fe20003800000 */
[----:B------:R-:W-:Y:S02]  /*e8e0*/  IADD3 R37, P1, R38, 0x8, RZ ;  /* 0x0000000826257810 */ /* 0x000fe40007f3e0ff */
[----:B------:R-:W-:Y:S02]  /*e8f0*/  F2FP.F16.E4M3.UNPACK_B R34, R34 ;  /* 0x00000022ff22723e */ /* 0x000fe400020006ff */
[----:B------:R-:W-:Y:S01]  /*e900*/  ISETP.GE.AND P2, PT, R42, 0x9, PT ;  /* 0x000000092a00780c */ /* 0x000fe20003f46270 */
[----:B-1----:R-:W-:Y:S02]  /*e910*/  IMAD.X R35, RZ, RZ, R39, P1 ;  /* 0x000000ffff237224 */ /* 0x002fe400008e0627 */
[----:B------:R-:W-:Y:S01]  /*e920*/  HADD2.F32 R34, -RZ, R34.H0_H0 ;  /* 0x20000022ff227230 */ /* 0x000fe20000004100 */
[----:B------:R-:W-:Y:S01]  /*e930*/  ISETP.LT.OR P5, PT, R44, 0x1, !P2 ;  /* 0x000000012c00780c */ /* 0x000fe200057a1670 */
[----:B------:R-:W-:-:S03]  /*e940*/  IMAD R46, R35, UR8, RZ ;  /* 0x00000008232e7c24 */ /* 0x000fc6000f8e02ff */
[----:B------:R-:W-:Y:S01]  /*e950*/  FMUL R36, R34, UR7 ;  /* 0x0000000722247c20 */ /* 0x000fe20008400000 */
[----:B------:R-:W-:-:S04]  /*e960*/  IMAD.WIDE.U32 R34, R37, UR8, R40 ;  /* 0x0000000825227c25 */ /* 0x000fc8000f8e0028 */
[----:B------:R-:W-:Y:S01]  /*e970*/  FFMA R36, R227, UR4, R36 ;  /* 0x00000004e3247c23 */ /* 0x000fe20008000024 */
[----:B------:R-:W-:Y:S01]  /*e980*/  IMAD R37, R37, UR9, R46 ;  /* 0x0000000925257c24 */ /* 0x000fe2000f8e022e */
[----:B------:R-:W-:-:S03]  /*e990*/  IADD3 R34, P1, R34, UR10, RZ ;  /* 0x0000000a22227c10 */ /* 0x000fc6000ff3e0ff */
[----:B------:R-:W-:Y:S02]  /*e9a0*/  F2FP.SATFINITE.E4M3.F32.PACK_AB_MERGE_C R45, RZ, R36, RZ ;  /* 0x00000024ff2d723e */ /* 0x000fe400048070ff */
[----:B------:R-:W-:Y:S02]  /*e9b0*/  IADD3.X R35, R35, UR11, R37, P1, !PT ;  /* 0x0000000b23237c10 */ /* 0x000fe40008ffe425 */
[----:B------:R-:W-:Y:S01]  /*e9c0*/  PRMT R36, RZ, 0x7610, R36 ;  /* 0x00007610ff247816 */ /* 0x000fe20000000024 */
[----:B------:R1:W-:Y:S01]  /*e9d0*/  @!P0 STG.E.U8 desc[UR52][R24.64+0x1], R45 ;  /* 0x0000012d18008986 */ /* 0x0003e2000c101134 */
[----:B------:R-:W-:Y:S05]  /*e9e0*/  @P5 BRA `(.L_x_42) ;  /* 0x0000000000045947 */ /* 0x000fea0003800000 */
[----:B------:R3:W5:Y:S02]  /*e9f0*/  LDG.E.U8 R36, desc[UR52][R34.64] ;  /* 0x0000003422247981 */ /* 0x000764000c1e1100 */
.L_x_42:
[----:B------:R-:W-:Y:S05]  /*ea00*/  BSYNC B1 ;  /* 0x0000000000017941 */ /* 0x000fea0003800000 */
.L_x_41:
        /* <DEDUP_REMOVED lines=12> */
.L_x_44:
[----:B------:R-:W-:Y:S05]  /*ead0*/  BSYNC B1 ;  /* 0x0000000000017941 */ /* 0x000fea0003800000 */
.L_x_43:
[----:B-----5:R-:W-:Y:S01]  /*eae0*/  LOP3.LUT R36, R36, 0xff, RZ, 0xc0, !PT ;  /* 0x000000ff24247812 */ /* 0x020fe200078ec0ff */
[----:B------:R-:W-:Y:S01]  /*eaf0*/  BSSY B1, `(.L_x_45) ;  /* 0x000000b000017945 */ /* 0x000fe20003800000 */
[----:B------:R-:W-:Y:S02]  /*eb00*/  ISETP.LT.OR P1, PT, R44, 0x9, !P3 ;  /* 0x000000092c00780c */ /* 0x000fe40005f21670 */
[----:B------:R-:W-:-:S05]  /*eb10*/  F2FP.F16.E4M3.UNPACK_B R36, R36 ;  /* 0x00000024ff24723e */ /* 0x000fca00020006ff */
[----:B------:R-:W-:-:S05]  /*eb20*/  HADD2.F32 R36, -RZ, R36.H0_H0 ;  /* 0x20000024ff247230 */ /* 0x000fca0000004100 */
[----:B------:R-:W-:-:S04]  /*eb30*/  FMUL R36, R36, UR7 ;  /* 0x0000000724247c20 */ /* 0x000fc80008400000 */
[----:B------:R-:W-:-:S05]  /*eb40*/  FFMA R36, R225, UR4, R36 ;  /* 0x00000004e1247c23 */ /* 0x000fca0008000024 */
[----:B----4-:R-:W-:Y:S02]  /*eb50*/  F2FP.SATFINITE.E4M3.F32.PACK_AB_MERGE_C R37, RZ, R36, RZ ;  /* 0x00000024ff25723e */ /* 0x010fe400048070ff */
[----:B------:R-:W-:-:S03]  /*eb60*/  PRMT R36, RZ, 0x7610, R36 ;  /* 0x00007610ff247816 */ /* 0x000fc60000000024 */
[----:B------:R4:W-:Y:S01]  /*eb70*/  @!P0 STG.E.U8 desc[UR52][R26.64+0x1], R37 ;  /* 0x000001251a008986 */ /* 0x0009e2000c101134 */
[----:B------:R-:W-:Y:S05]  /*eb80*/  @P1 BRA `(.L_x_46) ;  /* 0x0000000000041947 */ /* 0x000fea0003800000 */
[----:B------:R0:W5:Y:S02]  /*eb90*/  LDG.E.U8 R36, desc[UR52][R32.64+0x8] ;  /* 0x0000083420247981 */ /* 0x000164000c1e1100 */
.L_x_46:
[----:B------:R-:W-:Y:S05]  /*eba0*/  BSYNC B1 ;  /* 0x0000000000017941 */ /* 0x000fea0003800000 */
.L_x_45:
[----:B-----5:R-:W-:Y:S01]  /*ebb0*/  LOP3.LUT R36, R36, 0xff, RZ, 0xc0, !PT ;  /* 0x000000ff24247812 */ /* 0x020fe200078ec0ff */
[----:B------:R-:W-:Y:S01]  /*ebc0*/  BSSY B1, `(.L_x_47) ;  /* 0x000000b000017945 */ /* 0x000fe20003800000 */
[----:B------:R-:W-:Y:S02]  /*ebd0*/  ISETP.LT.OR P0, PT, R44, 0xa, !P3 ;  /* 0x0000000a2c00780c */ /* 0x000fe40005f01670 */
[----:B------:R-:W-:-:S05]  /*ebe0*/  F2FP.F16.E4M3.UNPACK_B R36, R36 ;  /* 0x00000024ff24723e */ /* 0x000fca00020006ff */
[----:B------:R-:W-:-:S05]  /*ebf0*/  HADD2.F32 R36, -RZ, R36.H0_H0 ;  /* 0x20000024ff247230 */ /* 0x000fca0000004100 */
[----:B----4-:R-:W-:Y:S01]  /*ec00*/  FMUL R37, R36, UR7 ;  /* 0x0000000724257c20 */ /* 0x010fe20008400000 */
[----:B------:R-:W-:-:S03]  /*ec10*/  PRMT R36, RZ, 0x7610, R36 ;  /* 0x00007610ff247816 */ /* 0x000fc60000000024 */
[----:B------:R-:W-:-:S05]  /*ec20*/  FFMA R37, R224, UR4, R37 ;  /* 0x00000004e0257c23 */ /* 0x000fca0008000025 */
[----:B------:R-:W-:-:S05]  /*ec30*/  F2FP.SATFINITE.E4M3.F32.PACK_AB_MERGE_C R37, RZ, R37, RZ ;  /* 0x00000025ff25723e */ /* 0x000fca00048070ff */
[----:B------:R4:W-:Y:S01]  /*ec40*/  @!P1 STG.E.U8 desc[UR52][R24.64+0x8], R37 ;  /* 0x0000082518009986 */ /* 0x0009e2000c101134 */
[----:B------:R-:W-:Y:S05]  /*ec50*/  @P0 BRA `(.L_x_48) ;  /* 0x0000000000040947 */ /* 0x000fea0003800000 */
[----:B------:R0:W5:Y:S02]  /*ec60*/  LDG.E.U8 R36, desc[UR52][R32.64+0x9] ;  /* 0x0000093420247981 */ /* 0x000164000c1e1100 */
.L_x_48:
[----:B------:R-:W-:Y:S05]  /*ec70*/  BSYNC B1 ;  /* 0x0000000000017941 */ /* 0x000fea0003800000 */
.L_x_47:
        /* <DEDUP_REMOVED lines=12> */
.L_x_50:
[----:B------:R-:W-:Y:S05]  /*ed40*/  BSYNC B1 ;  /* 0x0000000000017941 */ /* 0x000fea0003800000 */
.L_x_49:
        /* <DEDUP_REMOVED lines=12> */
.L_x_52:
[----:B------:R-:W-:Y:S05]  /*ee10*/  BSYNC B1 ;  /* 0x0000000000017941 */ /* 0x000fea0003800000 */
.L_x_51:
[----:B-----5:R-:W-:Y:S01]  /*ee20*/  LOP3.LUT R36, R36, 0xff, RZ, 0xc0, !PT ;  /* 0x000000ff24247812 */ /* 0x020fe200078ec0ff */
[----:B------:R-:W-:Y:S01]  /*ee30*/  BSSY B1, `(.L_x_53) ;  /* 0x0000013000017945 */ /* 0x000fe20003800000 */
[----:B-1----:R-:W-:Y:S02]  /*ee40*/  IADD3 R45, P0, R38, 0x80, RZ ;  /* 0x00000080262d7810 */ /* 0x002fe40007f1e0ff */
[----:B------:R-:W-:Y:S02]  /*ee50*/  F2FP.F16.E4M3.UNPACK_B R36, R36 ;  /* 0x00000024ff24723e */ /* 0x000fe400020006ff */
[----:B------:R-:W-:Y:S01]  /*ee60*/  ISETP.GE.AND P1, PT, R42, 0x81, PT ;  /* 0x000000812a00780c */ /* 0x000fe20003f26270 */
[----:B----4-:R-:W-:Y:S02]  /*ee70*/  IMAD.X R37, RZ, RZ, R39, P0 ;  /* 0x000000ffff257224 */ /* 0x010fe400000e0627 */
        /* <DEDUP_REMOVED lines=9> */
[--C-:B------:R-:W-:Y:S02]  /*ef10*/  IADD3.X R37, R37, UR11, R45.reuse, P6, !PT ;  /* 0x0000000b25257c10 */ /* 0x100fe4000b7fe42d */
[----:B------:R-:W-:Y:S01]  /*ef20*/  PRMT R45, RZ, 0x7610, R45 ;  /* 0x00007610ff2d7816 */ /* 0x000fe2000000002d */
[----:B------:R1:W-:Y:S01]  /*ef30*/  @!P5 STG.E.U8 desc[UR52][R26.64+0x9], R47 ;  /* 0x0000092f1a00d986 */ /* 0x0003e2000c101134 */
[----:B------:R-:W-:Y:S05]  /*ef40*/  @P0 BRA `(.L_x_54) ;  /* 0x0000000000040947 */ /* 0x000fea0003800000 */
[----:B------:R4:W5:Y:S02]  /*ef50*/  LDG.E.U8 R45, desc[UR52][R36.64] ;  /* 0x00000034242d7981 */ /* 0x000964000c1e1100 */
.L_x_54:
[----:B------:R-:W-:Y:S05]  /*ef60*/  BSYNC B1 ;  /* 0x0000000000017941 */ /* 0x000fea0003800000 */
.L_x_53:
[----:B-----5:R-:W-:Y:S01]  /*ef70*/  LOP3.LUT R45, R45, 0xff, RZ, 0xc0, !PT ;  /* 0x000000ff2d2d7812 */ /* 0x020fe200078ec0ff */
[----:B------:R-:W-:Y:S01]  /*ef80*/  BSSY B1, `(.L_x_55) ;  /* 0x000000b000017945 */ /* 0x000fe20003800000 */
[----:B------:R-:W-:Y:S02]  /*ef90*/  ISETP.LT.OR P5, PT, R44, 0x2, !P1 ;  /* 0x000000022c00780c */ /* 0x000fe40004fa1670 */
[----:B------:R-:W-:-:S05]  /*efa0*/  F2FP.F16.E4M3.UNPACK_B R45, R45 ;  /* 0x0000002dff2d723e */ /* 0x000fca00020006ff */
[----:B------:R-:W-:-:S05]  /*efb0*/  HADD2.F32 R45, -RZ, R45.H0_H0 ;  /* 0x2000002dff2d7230 */ /* 0x000fca0000004100 */
[----:B------:R-:W-:-:S04]  /*efc0*/  FMUL R45, R45, UR7 ;  /* 0x000000072d2d7c20 */ /* 0x000fc80008400000 */
[----:B------:R-:W-:-:S05]  /*efd0*/  FFMA R45, R220, UR4, R45 ;  /* 0x00000004dc2d7c23 */ /* 0x000fca000800002d */
[----:B-1----:R-:W-:Y:S02]  /*efe0*/  F2FP.SATFINITE.E4M3.F32.PACK_AB_MERGE_C R47, RZ, R45, RZ ;  /* 0x0000002dff2f723e */ /* 0x002fe400048070ff */
[----:B------:R-:W-:-:S03]  /*eff0*/  PRMT R45, RZ, 0x7610, R45 ;  /* 0x00007610ff2d7816 */ /* 0x000fc6000000002d */
[----:B------:R1:W-:Y:S01]  /*f000*/  @!P0 STG.E.U8 desc[UR52][R28.64], R47 ;  /* 0x0000002f1c008986 */ /* 0x0003e2000c101134 */
[----:B------:R-:W-:Y:S05]  /*f010*/  @P5 BRA `(.L_x_56) ;  /* 0x0000000000045947 */ /* 0x000fea0003800000 */
[----:B------:R0:W5:Y:S02]  /*f020*/  LDG.E.U8 R45, desc[UR52][R36.64+0x1] ;  /* 0x00000134242d7981 */ /* 0x000164000c1e1100 */
.L_x_56:
[----:B------:R-:W-:Y:S05]  /*f030*/  BSYNC B1 ;  /* 0x0000000000017941 */ /* 0x000fea0003800000 */
.L_x_55:
[----:B-----5:R-:W-:Y:S01]  /*f040*/  LOP3.LUT R45, R45, 0xff, RZ, 0xc0, !PT ;  /* 0x000000ff2d2d7812 */ /* 0x020fe200078ec0ff */
[----:B------:R-:W-:Y:S01]  /*f050*/  BSSY B1, `(.L_x_57) ;  /* 0x0000013000017945 */ /* 0x000fe20003800000 */
[----:B-1----:R-:W-:Y:S02]  /*f060*/  IADD3 R47, P0, R38, 0x88, RZ ;  /* 0x00000088262f7810 */ /* 0x002fe40007f1e0ff */
[----:B------:R-:W-:-:S03]  /*f070*/  F2FP.F16.E4M3.UNPACK_B R45, R45 ;  /* 0x0000002dff2d723e */ /* 0x000fc600020006ff */
[----:B------:R-:W-:Y:S01]  /*f080*/  IMAD.X R39, RZ, RZ, R39, P0 ;  /* 0x000000ffff277224 */ /* 0x000fe200000e0627 */
[----:B------:R-:W-:Y:S01]  /*f090*/  ISETP.GE.AND P0, PT, R42, 0x89, PT ;  /* 0x000000892a00780c */ /* 0x000fe20003f06270 */
[----:B------:R-:W-:Y:S02]  /*f0a0*/  HADD2.F32 R45, -RZ, R45.H0_H0 ;  /* 0x2000002dff2d7230 */ /* 0x000fe40000004100 */
[----:B------:R-:W-:Y:S02]  /*f0b0*/  IMAD R46, R39, UR8, RZ ;  /* 0x00000008272e7c24 */ /* 0x000fe4000f8e02ff */
[----:B------:R-:W-:-:S04]  /*f0c0*/  IMAD.WIDE.U32 R40, R47, UR8, R40 ;  /* 0x000000082f287c25 */ /* 0x000fc8000f8e0028 */
[----:B------:R-:W-:Y:S01]  /*f0d0*/  FMUL R38, R45, UR7 ;  /* 0x000000072d267c20 */ /* 0x000fe20008400000 */
[----:B------:R-:W-:-:S03]  /*f0e0*/  IMAD R47, R47, UR9, R46 ;  /* 0x000000092f2f7c24 */ /* 0x000fc6000f8e022e */
[----:B------:R-:W-:-:S05]  /*f0f0*/  FFMA R38, R219, UR4, R38 ;  /* 0x00000004db267c23 */ /* 0x000fca0008000026 */
[----:B------:R-:W-:Y:S02]  /*f100*/  F2FP.SATFINITE.E4M3.F32.PACK_AB_MERGE_C R45, RZ, R38, RZ ;  /* 0x00000026ff2d723e */ /* 0x000fe400048070ff */
[----:B------:R-:W-:Y:S02]  /*f110*/  IADD3 R38, P6, R40, UR10, RZ ;  /* 0x0000000a28267c10 */ /* 0x000fe4000ffde0ff */
[----:B------:R-:W-:Y:S01]  /*f120*/  PRMT R40, RZ, 0x7610, R40 ;  /* 0x00007610ff287816 */ /* 0x000fe20000000028 */
[----:B------:R1:W-:Y:S01]  /*f130*/  @!P5 STG.E.U8 desc[UR52][R28.64+0x1], R45 ;  /* 0x0000012d1c00d986 */ /* 0x0003e2000c101134 */
[----:B------:R-:W-:Y:S02]  /*f140*/  ISETP.LT.OR P5, PT, R44, 0x1, !P0 ;  /* 0x000000012c00780c */ /* 0x000fe400047a1670 */
[----:B------:R-:W-:-:S11]  /*f150*/  IADD3.X R39, R41, UR11, R47, P6, !PT ;  /* 0x0000000b29277c10 */ /* 0x000fd6000b7fe42f */
[----:B-1----:R-:W-:Y:S05]  /*f160*/  @P5 BRA `(.L_x_58) ;  /* 0x0000000000045947 */ /* 0x002fea0003800000 */
[----:B------:R1:W5:Y:S02]  /*f170*/  LDG.E.U8 R40, desc[UR52][R38.64] ;  /* 0x0000003426287981 */ /* 0x000364000c1e1100 */
.L_x_58:
[----:B------:R-:W-:Y:S05]  /*f180*/  BSYNC B1 ;  /* 0x0000000000017941 */ /* 0x000fea0003800000 */
.L_x_57:
        /* <DEDUP_REMOVED lines=12> */
.L_x_60:
[----:B------:R-:W-:Y:S05]  /*f250*/  BSYNC B1 ;  /* 0x0000000000017941 */ /* 0x000fea0003800000 */
.L_x_59:
[----:B-----5:R-:W-:Y:S01]  /*f260*/  LOP3.LUT R40, R40, 0xff, RZ, 0xc0, !PT ;  /* 0x000000ff28287812 */ /* 0x020fe200078ec0ff */
[----:B------:R-:W-:Y:S01]  /*f270*/  BSSY B1, `(.L_x_61) ;  /* 0x000000b000017945 */ /* 0x000fe20003800000 */
[----:B------:R-:W-:Y:S02]  /*f280*/  ISETP.LT.OR P5, PT, R44, 0x9, !P1 ;  /* 0x000000092c00780c */ /* 0x000fe40004fa1670 */
[----:B------:R-:W-:-:S05]  /*f290*/  F2FP.F16.E4M3.UNPACK_B R40, R40 ;  /* 0x00000028ff28723e */ /* 0x000fca00020006ff */
[----:B------:R-:W-:-:S05]  /*f2a0*/  HADD2.F32 R40, -RZ, R40.H0_H0 ;  /* 0x20000028ff287230 */ /* 0x000fca0000004100 */
[----:B------:R-:W-:-:S04]  /*f2b0*/  FMUL R40, R40, UR7 ;  /* 0x0000000728287c20 */ /* 0x000fc80008400000 */
[----:B------:R-:W-:-:S05]  /*f2c0*/  FFMA R40, R217, UR4, R40 ;  /* 0x00000004d9287c23 */ /* 0x000fca0008000028 */
[----:B0-----:R-:W-:Y:S02]  /*f2d0*/  F2FP.SATFINITE.E4M3.F32.PACK_AB_MERGE_C R41, RZ, R40, RZ ;  /* 0x00000028ff29723e */ /* 0x001fe400048070ff */
[----:B------:R-:W-:-:S03]  /*f2e0*/  PRMT R40, RZ, 0x7610, R40 ;  /* 0x00007610ff287816 */ /* 0x000fc60000000028 */
[----:B------:R0:W-:Y:S01]  /*f2f0*/  @!P6 STG.E.U8 desc[UR52][R30.64+0x1], R41 ;  /* 0x000001291e00e986 */ /* 0x0001e2000c101134 */
[----:B------:R-:W-:Y:S05]  /*f300*/  @P5 BRA `(.L_x_62) ;  /* 0x0000000000045947 */ /* 0x000fea0003800000 */
[----:B------:R0:W5:Y:S02]  /*f310*/  LDG.E.U8 R40, desc[UR52][R36.64+0x8] ;  /* 0x0000083424287981 */ /* 0x000164000c1e1100 */
.L_x_62:
[----:B------:R-:W-:Y:S05]  /*f320*/  BSYNC B1 ;  /* 0x0000000000017941 */ /* 0x000fea0003800000 */
.L_x_61:
[----:B-----5:R-:W-:Y:S01]  /*f330*/  LOP3.LUT R40, R40, 0xff, RZ, 0xc0, !PT ;  /* 0x000000ff28287812 */ /* 0x020fe200078ec0ff */
[----:B------:R-:W-:Y:S01]  /*f340*/  BSSY B1, `(.L_x_63) ;  /* 0x000000b000017945 */ /* 0x000fe20003800000 */
[----:B------:R-:W-:Y:S02]  /*f350*/  ISETP.LT.OR P6, PT, R44, 0xa, !P1 ;  /* 0x0000000a2c00780c */ /* 0x000fe40004fc1670 */
[----:B------:R-:W-:-:S05]  /*f360*/  F2FP.F16.E4M3.UNPACK_B R40, R40 ;  /* 0x00000028ff28723e */ /* 0x000fca00020006ff */
[----:B------:R-:W-:-:S05]  /*f370*/  HADD2.F32 R40, -RZ, R40.H0_H0 ;  /* 0x20000028ff287230 */ /* 0x000fca0000004100 */
[----:B0-----:R-:W-:Y:S01]  /*f380*/  FMUL R41, R40, UR7 ;  /* 0x0000000728297c20 */ /* 0x001fe20008400000 */
[----:B------:R-:W-:-:S03]  /*f390*/  PRMT R40, RZ, 0x7610, R40 ;  /* 0x00007610ff287816 */ /* 0x000fc60000000028 */
[----:B------:R-:W-:-:S05]  /*f3a0*/  FFMA R41, R216, UR4, R41 ;  /* 0x00000004d8297c23 */ /* 0x000fca0008000029 */
[----:B------:R-:W-:-:S05]  /*f3b0*/  F2FP.SATFINITE.E4M3.F32.PACK_AB_MERGE_C R41, RZ, R41, RZ ;  /* 0x00000029ff29723e */ /* 0x000fca00048070ff */
[----:B------:R0:W-:Y:S01]  /*f3c0*/  @!P5 STG.E.U8 desc[UR52][R28.64+0x8], R41 ;  /* 0x000008291c00d986 */ /* 0x0001e2000c101134 */
[----:B------:R-:W-:Y:S05]  /*f3d0*/  @P6 BRA `(.L_x_64) ;  /* 0x0000000000046947 */ /* 0x000fea0003800000 */
[----:B------:R0:W5:Y:S02]  /*f3e0*/  LDG.E.U8 R40, desc[UR52][R36.64+0x9] ;  /* 0x0000093424287981 */ /* 0x000164000c1e1100 */
.L_x_64:
[----:B------:R-:W-:Y:S05]  /*f3f0*/  BSYNC B1 ;  /* 0x0000000000017941 */ /* 0x000fea0003800000 */
.L_x_63:
        /* <DEDUP_REMOVED lines=12> */
.L_x_66:
[----:B------:R-:W-:Y:S05]  /*f4c0*/  BSYNC B1 ;  /* 0x0000000000017941 */ /* 0x000fea0003800000 */
.L_x_65:
        /* <DEDUP_REMOVED lines=12> */
.L_x_68:
[----:B------:R-:W-:Y:S05]  /*f590*/  BSYNC B1 ;  /* 0x0000000000017941 */ /* 0x000fea0003800000 */
.L_x_67:
        /* <DEDUP_REMOVED lines=12> */
.L_x_70:
[----:B------:R-:W-:Y:S05]  /*f660*/  BSYNC B1 ;  /* 0x0000000000017941 */ /* 0x000fea0003800000 */
.L_x_69:
        /* <DEDUP_REMOVED lines=12> */
.L_x_72:
[----:B------:R-:W-:Y:S05]  /*f730*/  BSYNC B1 ;  /* 0x0000000000017941 */ /* 0x000fea0003800000 */
.L_x_71:
        /* <DEDUP_REMOVED lines=12> */
.L_x_74:
[----:B------:R-:W-:Y:S05]  /*f800*/  BSYNC B1 ;  /* 0x0000000000017941 */ /* 0x000fea0003800000 */
.L_x_73:
        /* <DEDUP_REMOVED lines=12> */
.L_x_76:
[----:B------:R-:W-:Y:S05]  /*f8d0*/  BSYNC B1 ;  /* 0x0000000000017941 */ /* 0x000fea0003800000 */
.L_x_75:
        /* <DEDUP_REMOVED lines=12> */
.L_x_78:
[----:B------:R-:W-:Y:S05]  /*f9a0*/  BSYNC B1 ;  /* 0x0000000000017941 */ /* 0x000fea0003800000 */
.L_x_77:
        /* <DEDUP_REMOVED lines=12> */
.L_x_80:
[----:B------:R-:W-:Y:S05]  /*fa70*/  BSYNC B1 ;  /* 0x0000000000017941 */ /* 0x000fea0003800000 */
.L_x_79:
        /* <DEDUP_REMOVED lines=12> */
.L_x_82:
[----:B------:R-:W-:Y:S05]  /*fb40*/  BSYNC B1 ;  /* 0x0000000000017941 */ /* 0x000fea0003800000 */
.L_x_81:
        /* <DEDUP_REMOVED lines=12> */
.L_x_84:
[----:B------:R-:W-:Y:S05]  /*fc10*/  BSYNC B1 ;  /* 0x0000000000017941 */ /* 0x000fea0003800000 */
.L_x_83:
        /* <DEDUP_REMOVED lines=12> */
.L_x_86:
[----:B------:R-:W-:Y:S05]  /*fce0*/  BSYNC B1 ;  /* 0x0000000000017941 */ /* 0x000fea0003800000 */
.L_x_85:
        /* <DEDUP_REMOVED lines=12> */
.L_x_88:
[----:B------:R-:W-:Y:S05]  /*fdb0*/  BSYNC B1 ;  /* 0x0000000000017941 */ /* 0x000fea0003800000 */
.L_x_87:
        /* <DEDUP_REMOVED lines=12> */
.L_x_90:
[----:B------:R-:W-:Y:S05]  /*fe80*/  BSYNC B1 ;  /* 0x0000000000017941 */ /* 0x000fea0003800000 */
.L_x_89:
        /* <DEDUP_REMOVED lines=12> */
.L_x_92:
[----:B------:R-:W-:Y:S05]  /*ff50*/  BSYNC B1 ;  /* 0x0000000000017941 */ /* 0x000fea0003800000 */
.L_x_91:
        /* <DEDUP_REMOVED lines=12> */
.L_x_94:
[----:B------:R-:W-:Y:S05]  /*10020*/  BSYNC B1 ;  /* 0x0000000000017941 */ /* 0x000fea0003800000 */
.L_x_93:
        /* <DEDUP_REMOVED lines=12> */
.L_x_96:
[----:B------:R-:W-:Y:S05]  /*100f0*/  BSYNC B1 ;  /* 0x0000000000017941 */ /* 0x000fea0003800000 */
.L_x_95:
[----:B-----5:R-:W-:Y:S01]  /*10100*/  LOP3.LUT R40, R40, 0xff, RZ, 0xc0, !PT ;  /* 0x000000ff28287812 */ /* 0x020fe200078ec0ff */
[----:B------:R-:W-:Y:S01]  /*10110*/  BSSY B1, `(.L_x_97) ;  /* 0x000000b000017945 */ /* 0x000fe20003800000 */
[----:B------:R-:W-:Y:S02]  /*10120*/  ISETP.LT.OR P5, PT, R44, 0x19, !P0 ;  /* 0x000000192c00780c */ /* 0x000fe400047a1670 */
[----:B------:R-:W-:-:S05]  /*10130*/  F2FP.F16.E4M3.UNPACK_B R40, R40 ;  /* 0x00000028ff28723e */ /* 0x000fca00020006ff */
[----:B------:R-:W-:-:S05]  /*10140*/  HADD2.F32 R40, -RZ, R40.H0_H0 ;  /* 0x20000028ff287230 */ /* 0x000fca0000004100 */
[----:B------:R-:W-:-:S04]  /*10150*/  FMUL R40, R40, UR7 ;  /* 0x0000000728287c20 */ /* 0x000fc80008400000 */
[----:B------:R-:W-:Y:S01]  /*10160*/  FFMA R40, R23, UR4, R40 ;  /* 0x0000000417287c23 */ /* 0x000fe20008000028 */
[----:B------:R-:W-:-:S04]  /*10170*/  PRMT R23, RZ, 0x7610, R23 ;  /* 0x00007610ff177816 */ /* 0x000fc80000000017 */
[----:B0-----:R-:W-:-:S05]  /*10180*/  F2FP.SATFINITE.E4M3.F32.PACK_AB_MERGE_C R41, RZ, R40, RZ ;  /* 0x00000028ff29723e */ /* 0x001fca00048070ff */
[----:B------:R0:W-:Y:S01]  /*10190*/  @!P6 STG.E.U8 desc[UR52][R28.64+0x19], R41 ;  /* 0x000019291c00e986 */ /* 0x0001e2000c101134 */
[----:B------:R-:W-:Y:S05]  /*101a0*/  @P5 BRA `(.L_x_98) ;  /* 0x0000000000045947 */ /* 0x000fea0003800000 */
[----:B------:R0:W5:Y:S02]  /*101b0*/  LDG.E.U8 R23, desc[UR52][R38.64+0x18] ;  /* 0x0000183426177981 */ /* 0x000164000c1e1100 */
.L_x_98:
[----:B------:R-:W-:Y:S05]  /*101c0*/  BSYNC B1 ;  /* 0x0000000000017941 */ /* 0x000fea0003800000 */
.L_x_97:
        /* <DEDUP_REMOVED lines=8> */
[----:B------:R-:W-:-:S05]  /*10250*/  F2FP.SATFINITE.E4M3.F32.PACK_AB_MERGE_C R23, RZ, R23, RZ ;  /* 0x00000017ff17723e */ /* 0x000fca00048070ff */
[----:B------:R0:W-:Y:S01]  /*10260*/  @!P5 STG.E.U8 desc[UR52][R30.64+0x18], R23 ;  /* 0x000018171e00d986 */ /* 0x0001e2000c101134 */
[----:B------:R-:W-:Y:S05]  /*10270*/  @P6 BRA `(.L_x_100) ;  /* 0x0000000000046947 */ /* 0x000fea0003800000 */
[----:B------:R0:W5:Y:S02]  /*10280*/  LDG.E.U8 R22, desc[UR52][R38.64+0x19] ;  /* 0x0000193426167981 */ /* 0x000164000c1e1100 */
.L_x_100:
[----:B------:R-:W-:Y:S05]  /*10290*/  BSYNC B1 ;  /* 0x0000000000017941 */ /* 0x000fea0003800000 */
.L_x_99:
        /* <DEDUP_REMOVED lines=12> */
.L_x_102:
[----:B------:R-:W-:Y:S05]  /*10360*/  BSYNC B1 ;  /* 0x0000000000017941 */ /* 0x000fea0003800000 */
.L_x_101:
        /* <DEDUP_REMOVED lines=12> */
.L_x_104:
[----:B------:R-:W-:Y:S05]  /*10430*/  BSYNC B1 ;  /* 0x0000000000017941 */ /* 0x000fea0003800000 */
.L_x_103:
        /* <DEDUP_REMOVED lines=12> */
.L_x_106:
[----:B------:R-:W-:Y:S05]  /*10500*/  BSYNC B1 ;  /* 0x0000000000017941 */ /* 0x000fea0003800000 */
.L_x_105:
        /* <DEDUP_REMOVED lines=12> */
.L_x_108:
[----:B------:R-:W-:Y:S05]  /*105d0*/  BSYNC B1 ;  /* 0x0000000000017941 */ /* 0x000fea0003800000 */
.L_x_107:
        /* <DEDUP_REMOVED lines=12> */
.L_x_110:
[----:B------:R-:W-:Y:S05]  /*106a0*/  BSYNC B1 ;  /* 0x0000000000017941 */ /* 0x000fea0003800000 */
.L_x_109:
        /* <DEDUP_REMOVED lines=12> */
.L_x_112:
[----:B------:R-:W-:Y:S05]  /*10770*/  BSYNC B1 ;  /* 0x0000000000017941 */ /* 0x000fea0003800000 */
.L_x_111:
        /* <DEDUP_REMOVED lines=12> */
.L_x_114:
[----:B------:R-:W-:Y:S05]  /*10840*/  BSYNC B1 ;  /* 0x0000000000017941 */ /* 0x000fea0003800000 */
.L_x_113:
        /* <DEDUP_REMOVED lines=12> */
.L_x_116:
[----:B------:R-:W-:Y:S05]  /*10910*/  BSYNC B1 ;  /* 0x0000000000017941 */ /* 0x000fea0003800000 */
.L_x_115:
        /* <DEDUP_REMOVED lines=12> */
.L_x_118:
[----:B------:R-:W-:Y:S05]  /*109e0*/  BSYNC B1 ;  /* 0x0000000000017941 */ /* 0x000fea0003800000 */
.L_x_117:
        /* <DEDUP_REMOVED lines=12> */
.L_x_120:
[----:B------:R-:W-:Y:S05]  /*10ab0*/  BSYNC B1 ;  /* 0x0000000000017941 */ /* 0x000fea0003800000 */
.L_x_119:
        /* <DEDUP_REMOVED lines=12> */
.L_x_122:
[----:B------:R-:W-:Y:S05]  /*10b80*/  BSYNC B1 ;  /* 0x0000000000017941 */ /* 0x000fea0003800000 */
.L_x_121:
        /* <DEDUP_REMOVED lines=12> */
.L_x_124:
[----:B------:R-:W-:Y:S05]  /*10c50*/  BSYNC B1 ;  /* 0x0000000000017941 */ /* 0x000fea0003800000 */
.L_x_123:
        /* <DEDUP_REMOVED lines=12> */
.L_x_126:
[----:B------:R-:W-:Y:S05]  /*10d20*/  BSYNC B1 ;  /* 0x0000000000017941 */ /* 0x000fea0003800000 */
.L_x_125:
        /* <DEDUP_REMOVED lines=12> */
.L_x_128:
[----:B------:R-:W-:Y:S05]  /*10df0*/  BSYNC B1 ;  /* 0x0000000000017941 */ /* 0x000fea0003800000 */
.L_x_127:
        /* <DEDUP_REMOVED lines=12> */
.L_x_130:
[----:B------:R-:W-:Y:S05]  /*10ec0*/  BSYNC B1 ;  /* 0x0000000000017941 */ /* 0x000fea0003800000 */
.L_x_129:
        /* <DEDUP_REMOVED lines=12> */
.L_x_132:
[----:B------:R-:W-:Y:S05]  /*10f90*/  BSYNC B1 ;  /* 0x0000000000017941 */ /* 0x000fea0003800000 */
.L_x_131:
        /* <DEDUP_REMOVED lines=12> */
.L_x_134:
[----:B------:R-:W-:Y:S05]  /*11060*/  BSYNC B1 ;  /* 0x0000000000017941 */ /* 0x000fea0003800000 */
.L_x_133:
        /* <DEDUP_REMOVED lines=12> */
.L_x_136:
[----:B------:R-:W-:Y:S05]  /*11130*/  BSYNC B1 ;  /* 0x0000000000017941 */ /* 0x000fea0003800000 */
.L_x_135:
        /* <DEDUP_REMOVED lines=12> */
.L_x_138:
[----:B------:R-:W-:Y:S05]  /*11200*/  BSYNC B1 ;  /* 0x0000000000017941 */ /* 0x000fea0003800000 */
.L_x_137:
        /* <DEDUP_REMOVED lines=12> */
.L_x_140:
[----:B------:R-:W-:Y:S05]  /*112d0*/  BSYNC B1 ;  /* 0x0000000000017941 */ /* 0x000fea0003800000 */
.L_x_139:
[----:B-----5:R-:W-:Y:S01]  /*112e0*/  LOP3.LUT R2, R2, 0xff, RZ, 0xc0, !PT ;  /* 0x000000ff02027812 */ /* 0x020fe200078ec0ff */
[----:B------:R-:W-:Y:S01]  /*112f0*/  BSSY B1, `(.L_x_141) ;  /* 0x000000b000017945 */ /* 0x000fe20003800000 */
[----:B------:R-:W-:Y:S02]  /*11300*/  ISETP.LT.OR P5, PT, R44, 0x39, !P3 ;  /* 0x000000392c00780c */ /* 0x000fe40005fa1670 */
[----:B------:R-:W-:-:S05]  /*11310*/  F2FP.F16.E4M3.UNPACK_B R2, R2 ;  /* 0x00000002ff02723e */ /* 0x000fca00020006ff */
[----:B------:R-:W-:-:S05]  /*11320*/  HADD2.F32 R2, -RZ, R2.H0_H0 ;  /* 0x20000002ff027230 */ /* 0x000fca0000004100 */
[----:B0-----:R-:W-:-:S04]  /*11330*/  FMUL R3, R2, UR7 ;  /* 0x0000000702037c20 */ /* 0x001fc80008400000 */
[----:B------:R-:W-:Y:S01]  /*11340*/  FFMA R3, R0, UR4, R3 ;  /* 0x0000000400037c23 */ /* 0x000fe20008000003 */
[----:B------:R-:W-:-:S04]  /*11350*/  PRMT R0, RZ, 0x7610, R0 ;  /* 0x00007610ff007816 */ /* 0x000fc80000000000 */
[----:B------:R-:W-:-:S05]  /*11360*/  F2FP.SATFINITE.E4M3.F32.PACK_AB_MERGE_C R3, RZ, R3, RZ ;  /* 0x00000003ff03723e */ /* 0x000fca00048070ff */
[----:B------:R0:W-:Y:S01]  /*11370*/  @!P6 STG.E.U8 desc[UR52][R26.64+0x31], R3 ;  /* 0x000031031a00e986 */ /* 0x0001e2000c101134 */
[----:B------:R-:W-:Y:S05]  /*11380*/  @P5 BRA `(.L_x_142) ;  /* 0x0000000000045947 */ /* 0x000fea0003800000 */
[----:B------:R0:W5:Y:S02]  /*11390*/  LDG.E.U8 R0, desc[UR52][R32.64+0x38] ;  /* 0x0000383420007981 */ /* 0x000164000c1e1100 */
.L_x_142:
[----:B------:R-:W-:Y:S05]  /*113a0*/  BSYNC B1 ;  /* 0x0000000000017941 */ /* 0x000fea0003800000 */
.L_x_141:
[----:B------:R-:W2:Y:S01]  /*113b0*/  LDL.LU R2, [R1] ;  /* 0x0000000001027983 */ /* 0x000ea20000300800 */
[----:B-----5:R-:W-:Y:S01]  /*113c0*/  LOP3.LUT R0, R0, 0xff, RZ, 0xc0, !PT ;  /* 0x000000ff00007812 */ /* 0x020fe200078ec0ff */
[----:B------:R-:W-:Y:S01]  /*113d0*/  BSSY B1, `(.L_x_143) ;  /* 0x000000b000017945 */ /* 0x000fe20003800000 */
[----:B------:R-:W-:Y:S02]  /*113e0*/  ISETP.LT.OR P6, PT, R44, 0x3a, !P3 ;  /* 0x0000003a2c00780c */ /* 0x000fe40005fc1670 */
[----:B------:R-:W-:-:S05]  /*113f0*/  F2FP.F16.E4M3.UNPACK_B R0, R0 ;  /* 0x00000000ff00723e */ /* 0x000fca00020006ff */
[----:B------:R-:W-:-:S05]  /*11400*/  HADD2.F32 R0, -RZ, R0.H0_H0 ;  /* 0x20000000ff007230 */ /* 0x000fca0000004100 */
[----:B------:R-:W-:-:S04]  /*11410*/  FMUL R0, R0, UR7 ;  /* 0x0000000700007c20 */ /* 0x000fc80008400000 */
[----:B--2---:R-:W-:-:S05]  /*11420*/  FFMA R0, R2, UR4, R0 ;  /* 0x0000000402007c23 */ /* 0x004fca0008000000 */
[----:B0-----:R-:W-:Y:S02]  /*11430*/  F2FP.SATFINITE.E4M3.F32.PACK_AB_MERGE_C R3, RZ, R0, RZ ;  /* 0x00000000ff03723e */ /* 0x001fe400048070ff */
[----:B------:R-:W-:-:S03]  /*11440*/  PRMT R0, RZ, 0x7610, R0 ;  /* 0x00007610ff007816 */ /* 0x000fc60000000000 */
[----:B------:R0:W-:Y:S01]  /*11450*/  @!P5 STG.E.U8 desc[UR52][R24.64+0x38], R3 ;  /* 0x000038031800d986 */ /* 0x0001e2000c101134 */
[----:B------:R-:W-:Y:S05]  /*11460*/  @P6 BRA `(.L_x_144) ;  /* 0x0000000000046947 */ /* 0x000fea0003800000 */
[----:B------:R2:W5:Y:S02]  /*11470*/  LDG.E.U8 R0, desc[UR52][R32.64+0x39] ;  /* 0x0000393420007981 */ /* 0x000564000c1e1100 */
.L_x_144:
[----:B------:R-:W-:Y:S05]  /*11480*/  BSYNC B1 ;  /* 0x0000000000017941 */ /* 0x000fea0003800000 */
.L_x_143:
[----:B------:R-:W3:Y:S01]  /*11490*/  LDL.LU R2, [R1+0x4] ;  /* 0x0000040001027983 */ /* 0x000ee20000300800 */
[----:B-----5:R-:W-:Y:S01]  /*114a0*/  LOP3.LUT R0, R0, 0xff, RZ, 0xc0, !PT ;  /* 0x000000ff00007812 */ /* 0x020fe200078ec0ff */
[----:B------:R-:W-:Y:S01]  /*114b0*/  BSSY B1, `(.L_x_145) ;  /* 0x000000b000017945 */ /* 0x000fe20003800000 */
[----:B------:R-:W-:Y:S02]  /*114c0*/  ISETP.LT.OR P5, PT, R44, 0x39, !P2 ;  /* 0x000000392c00780c */ /* 0x000fe400057a1670 */
[----:B------:R-:W-:-:S05]  /*114d0*/  F2FP.F16.E4M3.UNPACK_B R0, R0 ;  /* 0x00000000ff00723e */ /* 0x000fca00020006ff */
[----:B------:R-:W-:-:S05]  /*114e0*/  HADD2.F32 R0, -RZ, R0.H0_H0 ;  /* 0x20000000ff007230 */ /* 0x000fca0000004100 */
[----:B------:R-:W-:-:S04]  /*114f0*/  FMUL R0, R0, UR7 ;  /* 0x0000000700007c20 */ /* 0x000fc80008400000 */
[----:B---3--:R-:W-:-:S05]  /*11500*/  FFMA R0, R2, UR4, R0 ;  /* 0x0000000402007c23 */ /* 0x008fca0008000000 */
[----:B0-----:R-:W-:Y:S02]  /*11510*/  F2FP.SATFINITE.E4M3.F32.PACK_AB_MERGE_C R3, RZ, R0, RZ ;  /* 0x00000000ff03723e */ /* 0x001fe400048070ff */
[----:B------:R-:W-:-:S03]  /*11520*/  PRMT R0, RZ, 0x7610, R0 ;  /* 0x00007610ff007816 */ /* 0x000fc60000000000 */
[----:B------:R0:W-:Y:S01]  /*11530*/  @!P6 STG.E.U8 desc[UR52][R24.64+0x39], R3 ;  /* 0x000039031800e986 */ /* 0x0001e2000c101134 */
[----:B------:R-:W-:Y:S05]  /*11540*/  @P5 BRA `(.L_x_146) ;  /* 0x0000000000045947 */ /* 0x000fea0003800000 */
[----:B------:R3:W5:Y:S02]  /*11550*/  LDG.E.U8 R0, desc[UR52][R34.64+0x38] ;  /* 0x0000383422007981 */ /* 0x000764000c1e1100 */
.L_x_146:
[----:B------:R-:W-:Y:S05]  /*11560*/  BSYNC B1 ;  /* 0x0000000000017941 */ /* 0x000fea0003800000 */
.L_x_145:
[----:B------:R-:W2:Y:S01]  /*11570*/  LDL.LU R2, [R1+0x8] ;  /* 0x0000080001027983 */ /* 0x000ea20000300800 */
        /* <DEDUP_REMOVED lines=12> */
.L_x_148:
[----:B------:R-:W-:Y:S05]  /*11640*/  BSYNC B1 ;  /* 0x0000000000017941 */ /* 0x000fea0003800000 */
.L_x_147:
        /* <DEDUP_REMOVED lines=13> */
.L_x_150:
[----:B------:R-:W-:Y:S05]  /*11720*/  BSYNC B1 ;  /* 0x0000000000017941 */ /* 0x000fea0003800000 */
.L_x_149:
        /* <DEDUP_REMOVED lines=13> */
.L_x_152:
[----:B------:R-:W-:Y:S05]  /*11800*/  BSYNC B1 ;  /* 0x0000000000017941 */ /* 0x000fea0003800000 */
.L_x_151:
        /* <DEDUP_REMOVED lines=13> */
.L_x_154:
[----:B------:R-:W-:Y:S05]  /*118e0*/  BSYNC B1 ;  /* 0x0000000000017941 */ /* 0x000fea0003800000 */
.L_x_153:
        /* <DEDUP_REMOVED lines=13> */
.L_x_156:
[----:B------:R-:W-:Y:S05]  /*119c0*/  BSYNC B1 ;  /* 0x0000000000017941 */ /* 0x000fea0003800000 */
.L_x_155:
        /* <DEDUP_REMOVED lines=13> */
.L_x_158:
[----:B------:R-:W-:Y:S05]  /*11aa0*/  BSYNC B1 ;  /* 0x0000000000017941 */ /* 0x000fea0003800000 */
.L_x_157:
        /* <DEDUP_REMOVED lines=13> */
.L_x_160:
[----:B------:R-:W-:Y:S05]  /*11b80*/  BSYNC B1 ;  /* 0x0000000000017941 */ /* 0x000fea0003800000 */
.L_x_159:
        /* <DEDUP_REMOVED lines=13> */
.L_x_162:
[----:B------:R-:W-:Y:S05]  /*11c60*/  BSYNC B1 ;  /* 0x0000000000017941 */ /* 0x000fea0003800000 */
.L_x_161:
        /* <DEDUP_REMOVED lines=13> */
.L_x_164:
[----:B------:R-:W-:Y:S05]  /*11d40*/  BSYNC B1 ;  /* 0x0000000000017941 */ /* 0x000fea0003800000 */
.L_x_163:
        /* <DEDUP_REMOVED lines=13> */
.L_x_166:
[----:B------:R-:W-:Y:S05]  /*11e20*/  BSYNC B1 ;  /* 0x0000000000017941 */ /* 0x000fea0003800000 */
.L_x_165:
        /* <DEDUP_REMOVED lines=13> */
.L_x_168:
[----:B------:R-:W-:Y:S05]  /*11f00*/  BSYNC B1 ;  /* 0x0000000000017941 */ /* 0x000fea0003800000 */
.L_x_167:
        /* <DEDUP_REMOVED lines=13> */
.L_x_170:
[----:B------:R-:W-:Y:S05]  /*11fe0*/  BSYNC B1 ;  /* 0x0000000000017941 */ /* 0x000fea0003800000 */
.L_x_169:
        /* <DEDUP_REMOVED lines=13> */
.L_x_172:
[----:B------:R-:W-:Y:S05]  /*120c0*/  BSYNC B1 ;  /* 0x0000000000017941 */ /* 0x000fea0003800000 */
.L_x_171:
        /* <DEDUP_REMOVED lines=13> */
.L_x_174:
[----:B------:R-:W-:Y:S05]  /*121a0*/  BSYNC B1 ;  /* 0x0000000000017941 */ /* 0x000fea0003800000 */
.L_x_173:
        /* <DEDUP_REMOVED lines=13> */
.L_x_176:
[----:B------:R-:W-:Y:S05]  /*12280*/  BSYNC B1 ;  /* 0x0000000000017941 */ /* 0x000fea0003800000 */
.L_x_175:
        /* <DEDUP_REMOVED lines=13> */
.L_x_178:
[----:B------:R-:W-:Y:S05]  /*12360*/  BSYNC B1 ;  /* 0x0000000000017941 */ /* 0x000fea0003800000 */
.L_x_177:
        /* <DEDUP_REMOVED lines=13> */
.L_x_180:
[----:B------:R-:W-:Y:S05]  /*12440*/  BSYNC B1 ;  /* 0x0000000000017941 */ /* 0x000fea0003800000 */
.L_x_179:
        /* <DEDUP_REMOVED lines=13> */
.L_x_182:
[----:B------:R-:W-:Y:S05]  /*12520*/  BSYNC B1 ;  /* 0x0000000000017941 */ /* 0x000fea0003800000 */
.L_x_181:
        /* <DEDUP_REMOVED lines=13> */
.L_x_184:
[----:B------:R-:W-:Y:S05]  /*12600*/  BSYNC B1 ;  /* 0x0000000000017941 */ /* 0x000fea0003800000 */
.L_x_183:
        /* <DEDUP_REMOVED lines=13> */
.L_x_186:
[----:B------:R-:W-:Y:S05]  /*126e0*/  BSYNC B1 ;  /* 0x0000000000017941 */ /* 0x000fea0003800000 */
.L_x_185:
        /* <DEDUP_REMOVED lines=13> */
.L_x_188:
[----:B------:R-:W-:Y:S05]  /*127c0*/  BSYNC B1 ;  /* 0x0000000000017941 */ /* 0x000fea0003800000 */
.L_x_187:
        /* <DEDUP_REMOVED lines=13> */
.L_x_190:
[----:B------:R-:W-:Y:S05]  /*128a0*/  BSYNC B1 ;  /* 0x0000000000017941 */ /* 0x000fea0003800000 */
.L_x_189:
        /* <DEDUP_REMOVED lines=13> */
.L_x_192:
[----:B------:R-:W-:Y:S05]  /*12980*/  BSYNC B1 ;  /* 0x0000000000017941 */ /* 0x000fea0003800000 */
.L_x_191:
        /* <DEDUP_REMOVED lines=13> */
.L_x_194:
[----:B------:R-:W-:Y:S05]  /*12a60*/  BSYNC B1 ;  /* 0x0000000000017941 */ /* 0x000fea0003800000 */
.L_x_193:
        /* <DEDUP_REMOVED lines=13> */
.L_x_196:
[----:B------:R-:W-:Y:S05]  /*12b40*/  BSYNC B1 ;  /* 0x0000000000017941 */ /* 0x000fea0003800000 */
.L_x_195:
        /* <DEDUP_REMOVED lines=13> */
.L_x_198:
[----:B------:R-:W-:Y:S05]  /*12c20*/  BSYNC B1 ;  /* 0x0000000000017941 */ /* 0x000fea0003800000 */
.L_x_197:
        /* <DEDUP_REMOVED lines=13> */
.L_x_200:
[----:B------:R-:W-:Y:S05]  /*12d00*/  BSYNC B1 ;  /* 0x0000000000017941 */ /* 0x000fea0003800000 */
.L_x_199:
        /* <DEDUP_REMOVED lines=13> */
.L_x_202:
[----:B------:R-:W-:Y:S05]  /*12de0*/  BSYNC B1 ;  /* 0x0000000000017941 */ /* 0x000fea0003800000 */
.L_x_201:
        /* <DEDUP_REMOVED lines=13> */
.L_x_204:
[----:B------:R-:W-:Y:S05]  /*12ec0*/  BSYNC B1 ;  /* 0x0000000000017941 */ /* 0x000fea0003800000 */
.L_x_203:
        /* <DEDUP_REMOVED lines=13> */
.L_x_206:
[----:B------:R-:W-:Y:S05]  /*12fa0*/  BSYNC B1 ;  /* 0x0000000000017941 */ /* 0x000fea0003800000 */
.L_x_205:
        /* <DEDUP_REMOVED lines=13> */
.L_x_208:
[----:B------:R-:W-:Y:S05]  /*13080*/  BSYNC B1 ;  /* 0x0000000000017941 */ /* 0x000fea0003800000 */
.L_x_207:
        /* <DEDUP_REMOVED lines=13> */
.L_x_210:
[----:B------:R-:W-:Y:S05]  /*13160*/  BSYNC B1 ;  /* 0x0000000000017941 */ /* 0x000fea0003800000 */
.L_x_209:
        /* <DEDUP_REMOVED lines=13> */
.L_x_212:
[----:B------:R-:W-:Y:S05]  /*13240*/  BSYNC B1 ;  /* 0x0000000000017941 */ /* 0x000fea0003800000 */
.L_x_211:
        /* <DEDUP_REMOVED lines=13> */
.L_x_214:
[----:B------:R-:W-:Y:S05]  /*13320*/  BSYNC B1 ;  /* 0x0000000000017941 */ /* 0x000fea0003800000 */
.L_x_213:
        /* <DEDUP_REMOVED lines=13> */
.L_x_216:
[----:B------:R-:W-:Y:S05]  /*13400*/  BSYNC B1 ;  /* 0x0000000000017941 */ /* 0x000fea0003800000 */
.L_x_215:
        /* <DEDUP_REMOVED lines=13> */
.L_x_218:
[----:B------:R-:W-:Y:S05]  /*134e0*/  BSYNC B1 ;  /* 0x0000000000017941 */ /* 0x000fea0003800000 */
.L_x_217:
        /* <DEDUP_REMOVED lines=13> */
.L_x_220:
[----:B------:R-:W-:Y:S05]  /*135c0*/  BSYNC B1 ;  /* 0x0000000000017941 */ /* 0x000fea0003800000 */
.L_x_219:
        /* <DEDUP_REMOVED lines=13> */
.L_x_222:
[----:B------:R-:W-:Y:S05]  /*136a0*/  BSYNC B1 ;  /* 0x0000000000017941 */ /* 0x000fea0003800000 */
.L_x_221:
        /* <DEDUP_REMOVED lines=13> */
.L_x_224:
[----:B------:R-:W-:Y:S05]  /*13780*/  BSYNC B1 ;  /* 0x0000000000017941 */ /* 0x000fea0003800000 */
.L_x_223:
        /* <DEDUP_REMOVED lines=13> */
.L_x_226:
[----:B------:R-:W-:Y:S05]  /*13860*/  BSYNC B1 ;  /* 0x0000000000017941 */ /* 0x000fea0003800000 */
.L_x_225:
        /* <DEDUP_REMOVED lines=13> */
.L_x_228:
[----:B------:R-:W-:Y:S05]  /*13940*/  BSYNC B1 ;  /* 0x0000000000017941 */ /* 0x000fea0003800000 */
.L_x_227:
        /* <DEDUP_REMOVED lines=13> */
.L_x_230:
[----:B------:R-:W-:Y:S05]  /*13a20*/  BSYNC B1 ;  /* 0x0000000000017941 */ /* 0x000fea0003800000 */
.L_x_229:
        /* <DEDUP_REMOVED lines=13> */
.L_x_232:
[----:B------:R-:W-:Y:S05]  /*13b00*/  BSYNC B1 ;  /* 0x0000000000017941 */ /* 0x000fea0003800000 */
.L_x_231:
        /* <DEDUP_REMOVED lines=13> */
.L_x_234:
[----:B------:R-:W-:Y:S05]  /*13be0*/  BSYNC B1 ;  /* 0x0000000000017941 */ /* 0x000fea0003800000 */
.L_x_233:
        /* <DEDUP_REMOVED lines=13> */
.L_x_236:
[----:B------:R-:W-:Y:S05]  /*13cc0*/  BSYNC B1 ;  /* 0x0000000000017941 */ /* 0x000fea0003800000 */
.L_x_235:
        /* <DEDUP_REMOVED lines=13> */
.L_x_238:
[----:B------:R-:W-:Y:S05]  /*13da0*/  BSYNC B1 ;  /* 0x0000000000017941 */ /* 0x000fea0003800000 */
.L_x_237:
        /* <DEDUP_REMOVED lines=13> */
.L_x_240:
[----:B------:R-:W-:Y:S05]  /*13e80*/  BSYNC B1 ;  /* 0x0000000000017941 */ /* 0x000fea0003800000 */
.L_x_239:
        /* <DEDUP_REMOVED lines=13> */
.L_x_242:
[----:B------:R-:W-:Y:S05]  /*13f60*/  BSYNC B1 ;  /* 0x0000000000017941 */ /* 0x000fea0003800000 */
.L_x_241:
        /* <DEDUP_REMOVED lines=13> */
.L_x_244:
[----:B------:R-:W-:Y:S05]  /*14040*/  BSYNC B1 ;  /* 0x0000000000017941 */ /* 0x000fea0003800000 */
.L_x_243:
        /* <DEDUP_REMOVED lines=13> */
.L_x_246:
[----:B------:R-:W-:Y:S05]  /*14120*/  BSYNC B1 ;  /* 0x0000000000017941 */ /* 0x000fea0003800000 */
.L_x_245:
        /* <DEDUP_REMOVED lines=13> */
.L_x_248:
[----:B------:R-:W-:Y:S05]  /*14200*/  BSYNC B1 ;  /* 0x0000000000017941 */ /* 0x000fea0003800000 */
.L_x_247:
        /* <DEDUP_REMOVED lines=13> */
.L_x_250:
[----:B------:R-:W-:Y:S05]  /*142e0*/  BSYNC B1 ;  /* 0x0000000000017941 */ /* 0x000fea0003800000 */
.L_x_249:
        /* <DEDUP_REMOVED lines=13> */
.L_x_252:
[----:B------:R-:W-:Y:S05]  /*143c0*/  BSYNC B1 ;  /* 0x0000000000017941 */ /* 0x000fea0003800000 */
.L_x_251:
        /* <DEDUP_REMOVED lines=13> */
.L_x_254:
[----:B------:R-:W-:Y:S05]  /*144a0*/  BSYNC B1 ;  /* 0x0000000000017941 */ /* 0x000fea0003800000 */
.L_x_253:
        /* <DEDUP_REMOVED lines=13> */
.L_x_256:
[----:B------:R-:W-:Y:S05]  /*14580*/  BSYNC B1 ;  /* 0x0000000000017941 */ /* 0x000fea0003800000 */
.L_x_255:
        /* <DEDUP_REMOVED lines=13> */
.L_x_258:
[----:B------:R-:W-:Y:S05]  /*14660*/  BSYNC B1 ;  /* 0x0000000000017941 */ /* 0x000fea0003800000 */
.L_x_257:
        /* <DEDUP_REMOVED lines=13> */
.L_x_260:
[----:B------:R-:W-:Y:S05]  /*14740*/  BSYNC B1 ;  /* 0x0000000000017941 */ /* 0x000fea0003800000 */
.L_x_259:
        /* <DEDUP_REMOVED lines=13> */
.L_x_262:
[----:B------:R-:W-:Y:S05]  /*14820*/  BSYNC B1 ;  /* 0x0000000000017941 */ /* 0x000fea0003800000 */
.L_x_261:
        /* <DEDUP_REMOVED lines=13> */
.L_x_264:
[----:B------:R-:W-:Y:S05]  /*14900*/  BSYNC B1 ;  /* 0x0000000000017941 */ /* 0x000fea0003800000 */
.L_x_263:
        /* <DEDUP_REMOVED lines=13> */
.L_x_266:
[----:B------:R-:W-:Y:S05]  /*149e0*/  BSYNC B1 ;  /* 0x0000000000017941 */ /* 0x000fea0003800000 */
.L_x_265:
        /* <DEDUP_REMOVED lines=13> */
.L_x_268:
[----:B------:R-:W-:Y:S05]  /*14ac0*/  BSYNC B1 ;  /* 0x0000000000017941 */ /* 0x000fea0003800000 */
.L_x_267:
        /* <DEDUP_REMOVED lines=13> */
.L_x_270:
[----:B------:R-:W-:Y:S05]  /*14ba0*/  BSYNC B1 ;  /* 0x0000000000017941 */ /* 0x000fea0003800000 */
.L_x_269:
        /* <DEDUP_REMOVED lines=13> */
.L_x_272:
[----:B------:R-:W-:Y:S05]  /*14c80*/  BSYNC B1 ;  /* 0x0000000000017941 */ /* 0x000fea0003800000 */
.L_x_271:
        /* <DEDUP_REMOVED lines=13> */
.L_x_274:
[----:B------:R-:W-:Y:S05]  /*14d60*/  BSYNC B1 ;  /* 0x0000000000017941 */ /* 0x000fea0003800000 */
.L_x_273:
        /* <DEDUP_REMOVED lines=13> */
.L_x_276:
[----:B------:R-:W-:Y:S05]  /*14e40*/  BSYNC B1 ;  /* 0x0000000000017941 */ /* 0x000fea0003800000 */
.L_x_275:
        /* <DEDUP_REMOVED lines=13> */
.L_x_278:
[----:B------:R-:W-:Y:S05]  /*14f20*/  BSYNC B1 ;  /* 0x0000000000017941 */ /* 0x000fea0003800000 */
.L_x_277:
        /* <DEDUP_REMOVED lines=13> */
.L_x_280:
[----:B------:R-:W-:Y:S05]  /*15000*/  BSYNC B1 ;  /* 0x0000000000017941 */ /* 0x000fea0003800000 */
.L_x_279:
        /* <DEDUP_REMOVED lines=13> */
.L_x_282:
[----:B------:R-:W-:Y:S05]  /*150e0*/  BSYNC B1 ;  /* 0x0000000000017941 */ /* 0x000fea0003800000 */
.L_x_281:
        /* <DEDUP_REMOVED lines=13> */
.L_x_284:
[----:B------:R-:W-:Y:S05]  /*151c0*/  BSYNC B1 ;  /* 0x0000000000017941 */ /* 0x000fea0003800000 */
.L_x_283:
        /* <DEDUP_REMOVED lines=13> */
.L_x_286:
[----:B------:R-:W-:Y:S05]  /*152a0*/  BSYNC B1 ;  /* 0x0000000000017941 */ /* 0x000fea0003800000 */
.L_x_285:
        /* <DEDUP_REMOVED lines=13> */
.L_x_288:
[----:B------:R-:W-:Y:S05]  /*15380*/  BSYNC B1 ;  /* 0x0000000000017941 */ /* 0x000fea0003800000 */
.L_x_287:
        /* <DEDUP_REMOVED lines=13> */
.L_x_290:
[----:B------:R-:W-:Y:S05]  /*15460*/  BSYNC B1 ;  /* 0x0000000000017941 */ /* 0x000fea0003800000 */
.L_x_289:
        /* <DEDUP_REMOVED lines=13> */
.L_x_292:
[----:B------:R-:W-:Y:S05]  /*15540*/  BSYNC B1 ;  /* 0x0000000000017941 */ /* 0x000fea0003800000 */
.L_x_291:
        /* <DEDUP_REMOVED lines=13> */
.L_x_294:
[----:B------:R-:W-:Y:S05]  /*15620*/  BSYNC B1 ;  /* 0x0000000000017941 */ /* 0x000fea0003800000 */
.L_x_293:
        /* <DEDUP_REMOVED lines=13> */
.L_x_296:
[----:B------:R-:W-:Y:S05]  /*15700*/  BSYNC B1 ;  /* 0x0000000000017941 */ /* 0x000fea0003800000 */
.L_x_295:
        /* <DEDUP_REMOVED lines=13> */
.L_x_298:
[----:B------:R-:W-:Y:S05]  /*157e0*/  BSYNC B1 ;  /* 0x0000000000017941 */ /* 0x000fea0003800000 */
.L_x_297:
        /* <DEDUP_REMOVED lines=13> */
.L_x_300:
[----:B------:R-:W-:Y:S05]  /*158c0*/  BSYNC B1 ;  /* 0x0000000000017941 */ /* 0x000fea0003800000 */
.L_x_299:
        /* <DEDUP_REMOVED lines=13> */
.L_x_302:
[----:B------:R-:W-:Y:S05]  /*159a0*/  BSYNC B1 ;  /* 0x0000000000017941 */ /* 0x000fea0003800000 */
.L_x_301:
        /* <DEDUP_REMOVED lines=13> */
.L_x_304:
[----:B------:R-:W-:Y:S05]  /*15a80*/  BSYNC B1 ;  /* 0x0000000000017941 */ /* 0x000fea0003800000 */
.L_x_303:
        /* <DEDUP_REMOVED lines=13> */
.L_x_306:
[----:B------:R-:W-:Y:S05]  /*15b60*/  BSYNC B1 ;  /* 0x0000000000017941 */ /* 0x000fea0003800000 */
.L_x_305:
        /* <DEDUP_REMOVED lines=13> */
.L_x_308:
[----:B------:R-:W-:Y:S05]  /*15c40*/  BSYNC B1 ;  /* 0x0000000000017941 */ /* 0x000fea0003800000 */
.L_x_307:
        /* <DEDUP_REMOVED lines=13> */
.L_x_310:
[----:B------:R-:W-:Y:S05]  /*15d20*/  BSYNC B1 ;  /* 0x0000000000017941 */ /* 0x000fea0003800000 */
.L_x_309:
        /* <DEDUP_REMOVED lines=13> */
.L_x_312:
[----:B------:R-:W-:Y:S05]  /*15e00*/  BSYNC B1 ;  /* 0x0000000000017941 */ /* 0x000fea0003800000 */
.L_x_311:
        /* <DEDUP_REMOVED lines=13> */
.L_x_314:
[----:B------:R-:W-:Y:S05]  /*15ee0*/  BSYNC B1 ;  /* 0x0000000000017941 */ /* 0x000fea0003800000 */
.L_x_313:
        /* <DEDUP_REMOVED lines=13> */
.L_x_316:
[----:B------:R-:W-:Y:S05]  /*15fc0*/  BSYNC B1 ;  /* 0x0000000000017941 */ /* 0x000fea0003800000 */
.L_x_315:
        /* <DEDUP_REMOVED lines=13> */
.L_x_318:
[----:B------:R-:W-:Y:S05]  /*160a0*/  BSYNC B1 ;  /* 0x0000000000017941 */ /* 0x000fea0003800000 */
.L_x_317:
        /* <DEDUP_REMOVED lines=13> */
.L_x_320:
[----:B------:R-:W-:Y:S05]  /*16180*/  BSYNC B1 ;  /* 0x0000000000017941 */ /* 0x000fea0003800000 */
.L_x_319:
        /* <DEDUP_REMOVED lines=13> */
.L_x_322:
[----:B------:R-:W-:Y:S05]  /*16260*/  BSYNC B1 ;  /* 0x0000000000017941 */ /* 0x000fea0003800000 */
.L_x_321:
        /* <DEDUP_REMOVED lines=13> */
.L_x_324:
[----:B------:R-:W-:Y:S05]  /*16340*/  BSYNC B1 ;  /* 0x0000000000017941 */ /* 0x000fea0003800000 */
.L_x_323:
        /* <DEDUP_REMOVED lines=13> */
.L_x_326:
[----:B------:R-:W-:Y:S05]  /*16420*/  BSYNC B1 ;  /* 0x0000000000017941 */ /* 0x000fea0003800000 */
.L_x_325:
        /* <DEDUP_REMOVED lines=13> */
.L_x_328:
[----:B------:R-:W-:Y:S05]  /*16500*/  BSYNC B1 ;  /* 0x0000000000017941 */ /* 0x000fea0003800000 */
.L_x_327:
        /* <DEDUP_REMOVED lines=13> */
.L_x_330:
[----:B------:R-:W-:Y:S05]  /*165e0*/  BSYNC B1 ;  /* 0x0000000000017941 */ /* 0x000fea0003800000 */
.L_x_329:
        /* <DEDUP_REMOVED lines=13> */
.L_x_332:
[----:B------:R-:W-:Y:S05]  /*166c0*/  BSYNC B1 ;  /* 0x0000000000017941 */ /* 0x000fea0003800000 */
.L_x_331:
        /* <DEDUP_REMOVED lines=13> */
.L_x_334:
[----:B------:R-:W-:Y:S05]  /*167a0*/  BSYNC B1 ;  /* 0x0000000000017941 */ /* 0x000fea0003800000 */
.L_x_333:
        /* <DEDUP_REMOVED lines=13> */
.L_x_336:
[----:B------:R-:W-:Y:S05]  /*16880*/  BSYNC B1 ;  /* 0x0000000000017941 */ /* 0x000fea0003800000 */
.L_x_335:
        /* <DEDUP_REMOVED lines=13> */
.L_x_338:
[----:B------:R-:W-:Y:S05]  /*16960*/  BSYNC B1 ;  /* 0x0000000000017941 */ /* 0x000fea0003800000 */
.L_x_337:
        /* <DEDUP_REMOVED lines=13> */
.L_x_340:
[----:B------:R-:W-:Y:S05]  /*16a40*/  BSYNC B1 ;  /* 0x0000000000017941 */ /* 0x000fea0003800000 */
.L_x_339:
        /* <DEDUP_REMOVED lines=13> */
.L_x_342:
[----:B------:R-:W-:Y:S05]  /*16b20*/  BSYNC B1 ;  /* 0x0000000000017941 */ /* 0x000fea0003800000 */
.L_x_341:
        /* <DEDUP_REMOVED lines=13> */
.L_x_344:
[----:B------:R-:W-:Y:S05]  /*16c00*/  BSYNC B1 ;  /* 0x0000000000017941 */ /* 0x000fea0003800000 */
.L_x_343:
        /* <DEDUP_REMOVED lines=13> */
.L_x_346:
[----:B------:R-:W-:Y:S05]  /*16ce0*/  BSYNC B1 ;  /* 0x0000000000017941 */ /* 0x000fea0003800000 */
.L_x_345:
        /* <DEDUP_REMOVED lines=13> */
.L_x_348:
[----:B------:R-:W-:Y:S05]  /*16dc0*/  BSYNC B1 ;  /* 0x0000000000017941 */ /* 0x000fea0003800000 */
.L_x_347:
        /* <DEDUP_REMOVED lines=13> */
.L_x_350:
[----:B------:R-:W-:Y:S05]  /*16ea0*/  BSYNC B1 ;  /* 0x0000000000017941 */ /* 0x000fea0003800000 */
.L_x_349:
        /* <DEDUP_REMOVED lines=13> */
.L_x_352:
[----:B------:R-:W-:Y:S05]  /*16f80*/  BSYNC B1 ;  /* 0x0000000000017941 */ /* 0x000fea0003800000 */
.L_x_351:
        /* <DEDUP_REMOVED lines=13> */
.L_x_354:
[----:B------:R-:W-:Y:S05]  /*17060*/  BSYNC B1 ;  /* 0x0000000000017941 */ /* 0x000fea0003800000 */
.L_x_353:
        /* <DEDUP_REMOVED lines=13> */
.L_x_356:
[----:B------:R-:W-:Y:S05]  /*17140*/  BSYNC B1 ;  /* 0x0000000000017941 */ /* 0x000fea0003800000 */
.L_x_355:
        /* <DEDUP_REMOVED lines=13> */
.L_x_358:
[----:B------:R-:W-:Y:S05]  /*17220*/  BSYNC B1 ;  /* 0x0000000000017941 */ /* 0x000fea0003800000 */
.L_x_357:
        /* <DEDUP_REMOVED lines=13> */
.L_x_360:
[----:B------:R-:W-:Y:S05]  /*17300*/  BSYNC B1 ;  /* 0x0000000000017941 */ /* 0x000fea0003800000 */
.L_x_359:
        /* <DEDUP_REMOVED lines=13> */
.L_x_362:
[----:B------:R-:W-:Y:S05]  /*173e0*/  BSYNC B1 ;  /* 0x0000000000017941 */ /* 0x000fea0003800000 */
.L_x_361:
        /* <DEDUP_REMOVED lines=13> */
.L_x_364:
[----:B------:R-:W-:Y:S05]  /*174c0*/  BSYNC B1 ;  /* 0x0000000000017941 */ /* 0x000fea0003800000 */
.L_x_363:
        /* <DEDUP_REMOVED lines=13> */
.L_x_366:
[----:B------:R-:W-:Y:S05]  /*175a0*/  BSYNC B1 ;  /* 0x0000000000017941 */ /* 0x000fea0003800000 */
.L_x_365:
        /* <DEDUP_REMOVED lines=13> */
.L_x_368:
[----:B------:R-:W-:Y:S05]  /*17680*/  BSYNC B1 ;  /* 0x0000000000017941 */ /* 0x000fea0003800000 */
.L_x_367:
        /* <DEDUP_REMOVED lines=13> */
.L_x_370:
[----:B------:R-:W-:Y:S05]  /*17760*/  BSYNC B1 ;  /* 0x0000000000017941 */ /* 0x000fea0003800000 */
.L_x_369:
        /* <DEDUP_REMOVED lines=13> */
.L_x_372:
[----:B------:R-:W-:Y:S05]  /*17840*/  BSYNC B1 ;  /* 0x0000000000017941 */ /* 0x000fea0003800000 */
.L_x_371:
        /* <DEDUP_REMOVED lines=13> */
.L_x_374:
[----:B------:R-:W-:Y:S05]  /*17920*/  BSYNC B1 ;  /* 0x0000000000017941 */ /* 0x000fea0003800000 */
.L_x_373:
        /* <DEDUP_REMOVED lines=13> */
.L_x_376:
[----:B------:R-:W-:Y:S05]  /*17a00*/  BSYNC B1 ;  /* 0x0000000000017941 */ /* 0x000fea0003800000 */
.L_x_375:
        /* <DEDUP_REMOVED lines=13> */
.L_x_378:
[----:B------:R-:W-:Y:S05]  /*17ae0*/  BSYNC B1 ;  /* 0x0000000000017941 */ /* 0x000fea0003800000 */
.L_x_377:
        /* <DEDUP_REMOVED lines=13> */
.L_x_380:
[----:B------:R-:W-:Y:S05]  /*17bc0*/  BSYNC B1 ;  /* 0x0000000000017941 */ /* 0x000fea0003800000 */
.L_x_379:
        /* <DEDUP_REMOVED lines=13> */
.L_x_382:
[----:B------:R-:W-:Y:S05]  /*17ca0*/  BSYNC B1 ;  /* 0x0000000000017941 */ /* 0x000fea0003800000 */
.L_x_381:
        /* <DEDUP_REMOVED lines=13> */
.L_x_384:
[----:B------:R-:W-:Y:S05]  /*17d80*/  BSYNC B1 ;  /* 0x0000000000017941 */ /* 0x000fea0003800000 */
.L_x_383:
        /* <DEDUP_REMOVED lines=13> */
.L_x_386:
[----:B------:R-:W-:Y:S05]  /*17e60*/  BSYNC B1 ;  /* 0x0000000000017941 */ /* 0x000fea0003800000 */
.L_x_385:
        /* <DEDUP_REMOVED lines=13> */
.L_x_388:
[----:B------:R-:W-:Y:S05]  /*17f40*/  BSYNC B1 ;  /* 0x0000000000017941 */ /* 0x000fea0003800000 */
.L_x_387:
[----:B------:R-:W-:Y:S05]  /*17f50*/  @P0 BRA `(.L_x_389) ;  /* 0x0000003400240947 */ /* 0x000fea0003800000 */
[----:B------:R-:W2:Y:S01]  /*17f60*/  LDL.LU R2, [R1+0x1ec] ;  /* 0x0001ec0001027983 */ /* 0x000ea20000300800 */
[----:B-----5:R-:W-:-:S04]  /*17f70*/  LOP3.LUT R0, R0, 0xff, RZ, 0xc0, !PT ;  /* 0x000000ff00007812 */ /* 0x020fc800078ec0ff */
[----:B------:R-:W-:-:S05]  /*17f80*/  F2FP.F16.E4M3.UNPACK_B R0, R0 ;  /* 0x00000000ff00723e */ /* 0x000fca00020006ff */
[----:B------:R-:W-:-:S05]  /*17f90*/  HADD2.F32 R0, -RZ, R0.H0_H0 ;  /* 0x20000000ff007230 */ /* 0x000fca0000004100 */
[----:B------:R-:W-:-:S04]  /*17fa0*/  FMUL R0, R0, UR7 ;  /* 0x0000000700007c20 */ /* 0x000fc80008400000 */
[----:B--2---:R-:W-:-:S05]  /*17fb0*/  FFMA R0, R2, UR4, R0 ;  /* 0x0000000402007c23 */ /* 0x004fca0008000000 */
[----:B0-----:R-:W-:-:S05]  /*17fc0*/  F2FP.SATFINITE.E4M3.F32.PACK_AB_MERGE_C R3, RZ, R0, RZ ;  /* 0x00000000ff03723e */ /* 0x001fca00048070ff */
[----:B------:R0:W-:Y:S01]  /*17fd0*/  STG.E.U8 desc[UR52][R30.64+0xa9], R3 ;  /* 0x0000a9031e007986 */ /* 0x0001e2000c101134 */
[----:B------:R-:W-:Y:S05]  /*17fe0*/  BRA `(.L_x_389) ;  /* 0x0000003400007947 */ /* 0x000fea0003800000 */
.L_x_36:
[----:B------:R-:W-:Y:S01]  /*17ff0*/  ISETP.GE.AND P3, PT, R42, 0x1, PT ;  /* 0x000000012a00780c */ /* 0x000fe20003f66270 */
[----:B------:R-:W-:Y:S01]  /*18000*/  FMUL R228, R228, UR4 ;  /* 0x00000004e4e47c20 */ /* 0x000fe20008400000 */
[----:B------:R-:W-:Y:S01]  /*18010*/  FMUL R227, R227, UR4 ;  /* 0x00000004e3e37c20 */ /* 0x000fe20008400000 */
[----:B------:R-:W-:Y:S01]  /*18020*/  ISETP.GE.AND P2, PT, R42, 0x9, PT ;  /* 0x000000092a00780c */ /* 0x000fe20003f46270 */
[----:B------:R-:W-:Y:S01]  /*18030*/  FMUL R226, R226, UR4 ;  /* 0x00000004e2e27c20 */ /* 0x000fe20008400000 */
[C---:B------:R-:W-:Y:S01]  /*18040*/  ISETP.LT.OR P0, PT, R44.reuse, 0x1, !P3 ;  /* 0x000000012c00780c */ /* 0x040fe20005f01670 */
[----:B------:R-:W-:Y:S01]  /*18050*/  FMUL R225, R225, UR4 ;  /* 0x00000004e1e17c20 */ /* 0x000fe20008400000 */
[C---:B------:R-:W-:Y:S02]  /*18060*/  ISETP.LT.OR P6, PT, R44.reuse, 0x2, !P3 ;  /* 0x000000022c00780c */ /* 0x040fe40005fc1670 */
[----:B------:R-:W-:Y:S02]  /*18070*/  F2FP.SATFINITE.E4M3.F32.PACK_AB_MERGE_C R33, RZ, R228, RZ ;  /* 0x000000e4ff21723e */ /* 0x000fe400048070ff */
[----:B------:R-:W-:-:S02]  /*18080*/  ISETP.LT.OR P1, PT, R44, 0x2, !P2 ;  /* 0x000000022c00780c */ /* 0x000fc40005721670 */
[----:B------:R-:W-:Y:S02]  /*18090*/  F2FP.SATFINITE.E4M3.F32.PACK_AB_MERGE_C R227, RZ, R227, RZ ;  /* 0x000000e3ffe3723e */ /* 0x000fe400048070ff */
[----:B------:R-:W-:-:S03]  /*180a0*/  ISETP.LT.OR P5, PT, R44, 0x9, !P3 ;  /* 0x000000092c00780c */ /* 0x000fc60005fa1670 */
[----:B------:R0:W-:Y:S01]  /*180b0*/  @!P0 STG.E.U8 desc[UR52][R24.64], R33 ;  /* 0x0000002118008986 */ /* 0x0001e2000c101134 */
[----:B------:R-:W-:Y:S01]  /*180c0*/  ISETP.LT.OR P0, PT, R44, 0x1, !P2 ;  /* 0x000000012c00780c */ /* 0x000fe20005701670 */
[----:B------:R-:W-:Y:S02]  /*180d0*/  FMUL R224, R224, UR4 ;  /* 0x00000004e0e07c20 */ /* 0x000fe40008400000 */
[----:B------:R1:W-:Y:S01]  /*180e0*/  @!P6 STG.E.U8 desc[UR52][R24.64+0x1], R227 ;  /* 0x000001e31800e986 */ /* 0x0003e2000c101134 */
[----:B------:R-:W-:Y:S02]  /*180f0*/  ISETP.LT.OR P6, PT, R44, 0xa, !P3 ;  /* 0x0000000a2c00780c */ /* 0x000fe40005fc1670 */
[----:B------:R-:W-:Y:S02]  /*18100*/  F2FP.SATFINITE.E4M3.F32.PACK_AB_MERGE_C R35, RZ, R226, RZ ;  /* 0x000000e2ff23723e */ /* 0x000fe400048070ff */
[----:B------:R-:W-:Y:S01]  /*18110*/  F2FP.SATFINITE.E4M3.F32.PACK_AB_MERGE_C R225, RZ, R225, RZ ;  /* 0x000000e1ffe1723e */ /* 0x000fe200048070ff */
[----:B------:R-:W-:Y:S01]  /*18120*/  FMUL R223, R223, UR4 ;  /* 0x00000004dfdf7c20 */ /* 0x000fe20008400000 */
[----:B0-----:R-:W-:Y:S01]  /*18130*/  F2FP.SATFINITE.E4M3.F32.PACK_AB_MERGE_C R33, RZ, R224, RZ ;  /* 0x000000e0ff21723e */ /* 0x001fe200048070ff */
[----:B-1----:R-:W2:Y:S04]  /*18140*/  LDL.LU R227, [R1+0x4] ;  /* 0x0000040001e37983 */ /* 0x002ea80000300800 */
[----:B------:R-:W3:Y:S01]  /*18150*/  LDL.LU R226, [R1] ;  /* 0x0000000001e27983 */ /* 0x000ee20000300800 */
[----:B------:R-:W-:-:S03]  /*18160*/  F2FP.SATFINITE.E4M3.F32.PACK_AB_MERGE_C R223, RZ, R223, RZ ;  /* 0x000000dfffdf723e */ /* 0x000fc600048070ff */
[----:B------:R-:W-:Y:S04]  /*18170*/  @!P0 STG.E.U8 desc[UR52][R26.64], R35 ;  /* 0x000000231a008986 */ /* 0x000fe8000c101134 */
[----:B------:R-:W-:Y:S01]  /*18180*/  @!P1 STG.E.U8 desc[UR52][R26.64+0x1], R225 ;  /* 0x000001e11a009986 */ /* 0x000fe2000c101134 */
[----:B------:R-:W-:-:S03]  /*18190*/  ISETP.LT.OR P0, PT, R44, 0x9, !P2 ;  /* 0x000000092c00780c */ /* 0x000fc60005701670 */
[----:B------:R0:W-:Y:S01]  /*181a0*/  @!P5 STG.E.U8 desc[UR52][R24.64+0x8], R33 ;  /* 0x000008211800d986 */ /* 0x0001e2000c101134 */
[----:B------:R-:W-:Y:S01]  /*181b0*/  ISETP.LT.OR P5, PT, R44, 0xa, !P2 ;  /* 0x0000000a2c00780c */ /* 0x000fe200057a1670 */
[----:B------:R-:W-:Y:S01]  /*181c0*/  FMUL R221, R221, UR4 ;  /* 0x00000004dddd7c20 */ /* 0x000fe20008400000 */
[----:B------:R-:W-:Y:S01]  /*181d0*/  ISETP.GE.AND P1, PT, R42, 0x81, PT ;  /* 0x000000812a00780c */ /* 0x000fe20003f26270 */
[----:B------:R-:W-:Y:S01]  /*181e0*/  FMUL R222, R222, UR4 ;  /* 0x00000004dede7c20 */ /* 0x000fe20008400000 */
[----:B------:R-:W-:Y:S02]  /*181f0*/  @!P6 STG.E.U8 desc[UR52][R24.64+0x9], R223 ;  /* 0x000009df1800e986 */ /* 0x000fe4000c101134 */
[----:B------:R-:W-:Y:S01]  /*18200*/  ISETP.LT.OR P6, PT, R44, 0x1, !P1 ;  /* 0x000000012c00780c */ /* 0x000fe20004fc1670 */
[----:B------:R-:W-:Y:S01]  /*18210*/  FMUL R220, R220, UR4 ;  /* 0x00000004dcdc7c20 */ /* 0x000fe20008400000 */
[----:B------:R-:W-:Y:S01]  /*18220*/  F2FP.SATFINITE.E4M3.F32.PACK_AB_MERGE_C R221, RZ, R221, RZ ;  /* 0x000000ddffdd723e */ /* 0x000fe200048070ff */
[----:B------:R-:W-:Y:S01]  /*18230*/  FMUL R219, R219, UR4 ;  /* 0x00000004dbdb7c20 */ /* 0x000fe20008400000 */
[----:B------:R-:W-:Y:S01]  /*18240*/  F2FP.SATFINITE.E4M3.F32.PACK_AB_MERGE_C R37, RZ, R222, RZ ;  /* 0x000000deff25723e */ /* 0x000fe200048070ff */
[----:B------:R-:W-:Y:S01]  /*18250*/  FMUL R218, R218, UR4 ;  /* 0x00000004dada7c20 */ /* 0x000fe20008400000 */
[----:B0-----:R-:W-:Y:S01]  /*18260*/  F2FP.SATFINITE.E4M3.F32.PACK_AB_MERGE_C R33, RZ, R220, RZ ;  /* 0x000000dcff21723e */ /* 0x001fe200048070ff */
[----:B------:R-:W-:Y:S01]  /*18270*/  @!P5 STG.E.U8 desc[UR52][R26.64+0x9], R221 ;  /* 0x000009dd1a00d986 */ /* 0x000fe2000c101134 */
[----:B------:R-:W-:-:S03]  /*18280*/  ISETP.LT.OR P5, PT, R44, 0x2, !P1 ;  /* 0x000000022c00780c */ /* 0x000fc60004fa1670 */
[----:B------:R-:W-:Y:S01]  /*18290*/  @!P0 STG.E.U8 desc[UR52][R26.64+0x8], R37 ;  /* 0x000008251a008986 */ /* 0x000fe2000c101134 */
[----:B------:R-:W-:-:S03]  /*182a0*/  ISETP.GE.AND P0, PT, R42, 0x89, PT ;  /* 0x000000892a00780c */ /* 0x000fc60003f06270 */
[----:B------:R0:W-:Y:S01]  /*182b0*/  @!P6 STG.E.U8 desc[UR52][R28.64], R33 ;  /* 0x000000211c00e986 */ /* 0x0001e2000c101134 */
[----:B------:R-:W-:Y:S02]  /*182c0*/  ISETP.LT.OR P6, PT, R44, 0x1, !P0 ;  /* 0x000000012c00780c */ /* 0x000fe400047c1670 */
[----:B------:R-:W-:Y:S01]  /*182d0*/  F2FP.SATFINITE.E4M3.F32.PACK_AB_MERGE_C R219, RZ, R219, RZ ;  /* 0x000000dbffdb723e */ /* 0x000fe200048070ff */
[----:B------:R-:W-:Y:S01]  /*182e0*/  FMUL R217, R217, UR4 ;  /* 0x00000004d9d97c20 */ /* 0x000fe20008400000 */
[----:B------:R-:W-:Y:S01]  /*182f0*/  F2FP.SATFINITE.E4M3.F32.PACK_AB_MERGE_C R35, RZ, R218, RZ ;  /* 0x000000daff23723e */ /* 0x000fe200048070ff */
[----:B------:R-:W-:Y:S01]  /*18300*/  FMUL R216, R216, UR4 ;  /* 0x00000004d8d87c20 */ /* 0x000fe20008400000 */
[----:B------:R-:W-:Y:S01]  /*18310*/  FMUL R215, R215, UR4 ;  /* 0x00000004d7d77c20 */ /* 0x000fe20008400000 */
[----:B------:R-:W-:Y:S01]  /*18320*/  @!P5 STG.E.U8 desc[UR52][R28.64+0x1], R219 ;  /* 0x000001db1c00d986 */ /* 0x000fe2000c101134 */
[----:B------:R-:W-:Y:S02]  /*18330*/  ISETP.LT.OR P5, PT, R44, 0x2, !P0 ;  /* 0x000000022c00780c */ /* 0x000fe400047a1670 */
[----:B------:R-:W-:Y:S01]  /*18340*/  F2FP.SATFINITE.E4M3.F32.PACK_AB_MERGE_C R217, RZ, R217, RZ ;  /* 0x000000d9ffd9723e */ /* 0x000fe200048070ff */
[----:B------:R-:W-:Y:S01]  /*18350*/  FMUL R214, R214, UR4 ;  /* 0x00000004d6d67c20 */ /* 0x000fe20008400000 */
[----:B------:R-:W-:Y:S01]  /*18360*/  FMUL R213, R213, UR4 ;  /* 0x00000004d5d57c20 */ /* 0x000fe20008400000 */
[----:B------:R1:W-:Y:S01]  /*18370*/  @!P6 STG.E.U8 desc[UR52][R30.64], R35 ;  /* 0x000000231e00e986 */ /* 0x0003e2000c101134 */
[----:B------:R-:W-:-:S02]  /*18380*/  ISETP.LT.OR P6, PT, R44, 0x9, !P1 ;  /* 0x000000092c00780c */ /* 0x000fc40004fc1670 */
[----:B0-----:R-:W-:Y:S01]  /*18390*/  F2FP.SATFINITE.E4M3.F32.PACK_AB_MERGE_C R33, RZ, R216, RZ ;  /* 0x000000d8ff21723e */ /* 0x001fe200048070ff */
[----:B------:R-:W-:Y:S01]  /*183a0*/  FMUL R212, R212, UR4 ;  /* 0x00000004d4d47c20 */ /* 0x000fe20008400000 */
[----:B------:R-:W-:Y:S01]  /*183b0*/  FMUL R211, R211, UR4 ;  /* 0x00000004d3d37c20 */ /* 0x000fe20008400000 */
        /* <DEDUP_REMOVED lines=9> */
[----:B-1----:R-:W-:Y:S01]  /*18450*/  F2FP.SATFINITE.E4M3.F32.PACK_AB_MERGE_C R35, RZ, R214, RZ ;  /* 0x000000d6ff23723e */ /* 0x002fe200048070ff */
        /* <DEDUP_REMOVED lines=44> */
[----:B------:R-:W4:Y:S04]  /*18720*/  LDL.LU R224, [R1+0x18] ;  /* 0x0000180001e07983 */ /* 0x000f280000300800 */
[----:B------:R0:W-:Y:S01]  /*18730*/  @!P6 STG.E.U8 desc[UR52][R24.64+0x18], R33 ;  /* 0x000018211800e986 */ /* 0x0001e2000c101134 */
[----:B------:R-:W-:-:S02]  /*18740*/  ISETP.LT.OR P6, PT, R44, 0x19, !P2 ;  /* 0x000000192c00780c */ /* 0x000fc400057c1670 */
[----:B-1----:R-:W-:Y:S01]  /*18750*/  F2FP.SATFINITE.E4M3.F32.PACK_AB_MERGE_C R35, RZ, R206, RZ ;  /* 0x000000ceff23723e */ /* 0x002fe200048070ff */
[----:B------:R-:W4:Y:S04]  /*18760*/  LDL.LU R225, [R1+0x14] ;  /* 0x0000140001e17983 */ /* 0x000f280000300800 */
[----:B------:R-:W-:Y:S01]  /*18770*/  @!P5 STG.E.U8 desc[UR52][R24.64+0x19], R207 ;  /* 0x000019cf1800d986 */ /* 0x000fe2000c101134 */
[C---:B------:R-:W-:Y:S02]  /*18780*/  ISETP.LT.OR P5, PT, R44.reuse, 0x1a, !P2 ;  /* 0x0000001a2c00780c */ /* 0x040fe400057a1670 */
[----:B------:R-:W-:Y:S01]  /*18790*/  F2FP.SATFINITE.E4M3.F32.PACK_AB_MERGE_C R205, RZ, R205, RZ ;  /* 0x000000cdffcd723e */ /* 0x000fe200048070ff */
[----:B------:R-:W4:Y:S04]  /*187a0*/  LDL.LU R223, [R1+0x10] ;  /* 0x0000100001df7983 */ /* 0x000f280000300800 */
[----:B------:R1:W-:Y:S01]  /*187b0*/  @!P6 STG.E.U8 desc[UR52][R26.64+0x18], R35 ;  /* 0x000018231a00e986 */ /* 0x0003e2000c101134 */
[----:B------:R-:W-:-:S02]  /*187c0*/  ISETP.LT.OR P6, PT, R44, 0x11, !P1 ;  /* 0x000000112c00780c */ /* 0x000fc40004fc1670 */
[----:B0-----:R-:W-:Y:S01]  /*187d0*/  F2FP.SATFINITE.E4M3.F32.PACK_AB_MERGE_C R33, RZ, R204, RZ ;  /* 0x000000ccff21723e */ /* 0x001fe200048070ff */
[----:B------:R-:W4:Y:S04]  /*187e0*/  LDL.LU R222, [R1+0xc] ;  /* 0x00000c0001de7983 */ /* 0x000f280000300800 */
[----:B------:R-:W-:Y:S01]  /*187f0*/  @!P5 STG.E.U8 desc[UR52][R26.64+0x19], R205 ;  /* 0x000019cd1a00d986 */ /* 0x000fe2000c101134 */
[C---:B------:R-:W-:Y:S02]  /*18800*/  ISETP.LT.OR P5, PT, R44.reuse, 0x12, !P1 ;  /* 0x000000122c00780c */ /* 0x040fe40004fa1670 */
[----:B------:R-:W-:Y:S01]  /*18810*/  F2FP.SATFINITE.E4M3.F32.PACK_AB_MERGE_C R203, RZ, R203, RZ ;  /* 0x000000cbffcb723e */ /* 0x000fe200048070ff */
[----:B------:R-:W4:Y:S01]  /*18820*/  LDL.LU R221, [R1+0x8] ;  /* 0x0000080001dd7983 */ /* 0x000f220000300800 */
[----:B-1----:R-:W-:Y:S01]  /*18830*/  F2FP.SATFINITE.E4M3.F32.PACK_AB_MERGE_C R35, RZ, R202, RZ ;  /* 0x000000caff23723e */ /* 0x002fe200048070ff */
[----:B------:R-:W-:Y:S01]  /*18840*/  FMUL R7, R7, UR4 ;  /* 0x0000000407077c20 */ /* 0x000fe20008400000 */
[----:B------:R-:W-:Y:S01]  /*18850*/  F2FP.SATFINITE.E4M3.F32.PACK_AB_MERGE_C R201, RZ, R201, RZ ;  /* 0x000000c9ffc9723e */ /* 0x000fe200048070ff */
[----:B------:R0:W-:Y:S01]  /*18860*/  @!P6 STG.E.U8 desc[UR52][R28.64+0x10], R33 ;  /* 0x000010211c00e986 */ /* 0x0001e2000c101134 */
[----:B------:R-:W-:Y:S01]  /*18870*/  ISETP.LT.OR P6, PT, R44, 0x11, !P0 ;  /* 0x000000112c00780c */ /* 0x000fe200047c1670 */
[----:B------:R-:W-:Y:S01]  /*18880*/  FMUL R6, R6, UR4 ;  /* 0x0000000406067c20 */ /* 0x000fe20008400000 */
[----:B------:R-:W-:Y:S01]  /*18890*/  F2FP.SATFINITE.E4M3.F32.PACK_AB_MERGE_C R23, RZ, R23, RZ ;  /* 0x00000017ff17723e */ /* 0x000fe200048070ff */
[----:B------:R-:W-:Y:S01]  /*188a0*/  FMUL R5, R5, UR4 ;  /* 0x0000000405057c20 */ /* 0x000fe20008400000 */
[----:B------:R-:W-:Y:S01]  /*188b0*/  F2FP.SATFINITE.E4M3.F32.PACK_AB_MERGE_C R21, RZ, R21, RZ ;  /* 0x00000015ff15723e */ /* 0x000fe200048070ff */
[----:B------:R-:W-:Y:S01]  /*188c0*/  @!P5 STG.E.U8 desc[UR52][R28.64+0x11], R203 ;  /* 0x000011cb1c00d986 */ /* 0x000fe2000c101134 */
[----:B------:R-:W-:Y:S01]  /*188d0*/  ISETP.LT.OR P5, PT, R44, 0x12, !P0 ;  /* 0x000000122c00780c */ /* 0x000fe200047a1670 */
[----:B------:R-:W-:Y:S01]  /*188e0*/  FMUL R4, R4, UR4 ;  /* 0x0000000404047c20 */ /* 0x000fe20008400000 */
[----:B------:R-:W-:Y:S01]  /*188f0*/  F2FP.SATFINITE.E4M3.F32.PACK_AB_MERGE_C R19, RZ, R19, RZ ;  /* 0x00000013ff13723e */ /* 0x000fe200048070ff */
[----:B-----5:R-:W-:Y:S01]  /*18900*/  FMUL R0, R0, UR4 ;  /* 0x0000000400007c20 */ /* 0x020fe20008400000 */
[----:B------:R-:W-:Y:S01]  /*18910*/  F2FP.SATFINITE.E4M3.F32.PACK_AB_MERGE_C R17, RZ, R17, RZ ;  /* 0x00000011ff11723e */ /* 0x000fe200048070ff */
[----:B------:R-:W-:Y:S01]  /*18920*/  FMUL R3, R3, UR4 ;  /* 0x0000000403037c20 */ /* 0x000fe20008400000 */
[----:B0-----:R-:W-:Y:S01]  /*18930*/  F2FP.SATFINITE.E4M3.F32.PACK_AB_MERGE_C R33, RZ, R200, RZ ;  /* 0x000000c8ff21723e */ /* 0x001fe200048070ff */
[----:B------:R0:W-:Y:S01]  /*18940*/  @!P6 STG.E.U8 desc[UR52][R30.64+0x10], R35 ;  /* 0x000010231e00e986 */ /* 0x0001e2000c101134 */
[----:B------:R-:W-:Y:S01]  /*18950*/  ISETP.LT.OR P6, PT, R44, 0x19, !P1 ;  /* 0x000000192c00780c */ /* 0x000fe20004fc1670 */
[----:B------:R-:W-:Y:S01]  /*18960*/  FMUL R2, R2, UR4 ;  /* 0x0000000402027c20 */ /* 0x000fe20008400000 */
[----:B------:R-:W-:-:S02]  /*18970*/  F2FP.SATFINITE.E4M3.F32.PACK_AB_MERGE_C R15, RZ, R15, RZ ;  /* 0x0000000fff0f723e */ /* 0x000fc400048070ff */
[----:B------:R-:W-:Y:S01]  /*18980*/  F2FP.SATFINITE.E4M3.F32.PACK_AB_MERGE_C R13, RZ, R13, RZ ;  /* 0x0000000dff0d723e */ /* 0x000fe200048070ff */
[----:B------:R-:W-:Y:S01]  /*18990*/  @!P5 STG.E.U8 desc[UR52][R30.64+0x11], R201 ;  /* 0x000011c91e00d986 */ /* 0x000fe2000c101134 */
[C---:B------:R-:W-:Y:S02]  /*189a0*/  ISETP.LT.OR P5, PT, R44.reuse, 0x1a, !P1 ;  /* 0x0000001a2c00780c */ /* 0x040fe40004fa1670 */
[----:B------:R-:W-:Y:S02]  /*189b0*/  F2FP.SATFINITE.E4M3.F32.PACK_AB_MERGE_C R11, RZ, R11, RZ ;  /* 0x0000000bff0b723e */ /* 0x000fe400048070ff */
[----:B------:R-:W-:Y:S02]  /*189c0*/  F2FP.SATFINITE.E4M3.F32.PACK_AB_MERGE_C R9, RZ, R9, RZ ;  /* 0x00000009ff09723e */ /* 0x000fe400048070ff */
[----:B0-----:R-:W-:Y:S01]  /*189d0*/  F2FP.SATFINITE.E4M3.F32.PACK_AB_MERGE_C R35, RZ, R22, RZ ;  /* 0x00000016ff23723e */ /* 0x001fe200048070ff */
[----:B------:R0:W-:Y:S01]  /*189e0*/  @!P6 STG.E.U8 desc[UR52][R28.64+0x18], R33 ;  /* 0x000018211c00e986 */ /* 0x0001e2000c101134 */
[----:B------:R-:W-:-:S02]  /*189f0*/  ISETP.LT.OR P6, PT, R44, 0x19, !P0 ;  /* 0x000000192c00780c */ /* 0x000fc400047c1670 */
[----:B------:R-:W-:Y:S02]  /*18a00*/  F2FP.SATFINITE.E4M3.F32.PACK_AB_MERGE_C R7, RZ, R7, RZ ;  /* 0x00000007ff07723e */ /* 0x000fe400048070ff */
[----:B------:R-:W-:Y:S01]  /*18a10*/  F2FP.SATFINITE.E4M3.F32.PACK_AB_MERGE_C R5, RZ, R5, RZ ;  /* 0x00000005ff05723e */ /* 0x000fe200048070ff */
[----:B------:R1:W-:Y:S01]  /*18a20*/  @!P5 STG.E.U8 desc[UR52][R28.64+0x19], R23 ;  /* 0x000019171c00d986 */ /* 0x0003e2000c101134 */
[----:B------:R-:W-:Y:S02]  /*18a30*/  ISETP.LT.OR P5, PT, R44, 0x1a, !P0 ;  /* 0x0000001a2c00780c */ /* 0x000fe400047a1670 */
[----:B------:R-:W-:Y:S02]  /*18a40*/  F2FP.SATFINITE.E4M3.F32.PACK_AB_MERGE_C R3, RZ, R3, RZ ;  /* 0x00000003ff03723e */ /* 0x000fe400048070ff */
[----:B0-----:R-:W-:-:S03]  /*18a50*/  F2FP.SATFINITE.E4M3.F32.PACK_AB_MERGE_C R33, RZ, R20, RZ ;  /* 0x00000014ff21723e */ /* 0x001fc600048070ff */
[----:B------:R-:W-:Y:S01]  /*18a60*/  @!P6 STG.E.U8 desc[UR52][R30.64+0x18], R35 ;  /* 0x000018231e00e986 */ /* 0x000fe2000c101134 */
[----:B------:R-:W-:Y:S02]  /*18a70*/  ISETP.LT.OR P6, PT, R44, 0x21, !P3 ;  /* 0x000000212c00780c */ /* 0x000fe40005fc1670 */
[----:B-1----:R-:W-:-:S03]  /*18a80*/  F2FP.SATFINITE.E4M3.F32.PACK_AB_MERGE_C R23, RZ, R18, RZ ;  /* 0x00000012ff17723e */ /* 0x002fc600048070ff */
[----:B------:R0:W-:Y:S01]  /*18a90*/  @!P5 STG.E.U8 desc[UR52][R30.64+0x19], R21 ;  /* 0x000019151e00d986 */ /* 0x0001e2000c101134 */
[----:B------:R-:W-:-:S07]  /*18aa0*/  ISETP.LT.OR P5, PT, R44, 0x22, !P3 ;  /* 0x000000222c00780c */ /* 0x000fce0005fa1670 */
[----:B------:R-:W-:Y:S01]  /*18ab0*/  @!P6 STG.E.U8 desc[UR52][R24.64+0x20], R33 ;  /* 0x000020211800e986 */ /* 0x000fe2000c101134 */
[----:B------:R-:W-:Y:S02]  /*18ac0*/  ISETP.LT.OR P6, PT, R44, 0x21, !P2 ;  /* 0x000000212c00780c */ /* 0x000fe400057c1670 */
[----:B0-----:R-:W-:-:S03]  /*18ad0*/  F2FP.SATFINITE.E4M3.F32.PACK_AB_MERGE_C R21, RZ, R16, RZ ;  /* 0x00000010ff15723e */ /* 0x001fc600048070ff */
        /* <DEDUP_REMOVED lines=37> */
[----:B------:R1:W-:Y:S01]  /*18d30*/  @!P6 STG.E.U8 desc[UR52][R24.64+0x30], R9 ;  /* 0x000030091800e986 */ /* 0x0003e2000c101134 */
[----:B------:R-:W-:Y:S02]  /*18d40*/  ISETP.LT.OR P6, PT, R44, 0x31, !P2 ;  /* 0x000000312c00780c */ /* 0x000fe400057c1670 */
[----:B0-----:R-:W-:Y:S01]  /*18d50*/  F2FP.SATFINITE.E4M3.F32.PACK_AB_MERGE_C R5, RZ, R0, RZ ;  /* 0x00000000ff05723e */ /* 0x001fe200048070ff */
[----:B---3--:R-:W-:Y:S02]  /*18d60*/  FMUL R0, R226, UR4 ;  /* 0x00000004e2007c20 */ /* 0x008fe40008400000 */
[----:B------:R0:W-:Y:S01]  /*18d70*/  @!P5 STG.E.U8 desc[UR52][R24.64+0x31], R3 ;  /* 0x000031031800d986 */ /* 0x0001e2000c101134 */
[----:B------:R-:W-:-:S03]  /*18d80*/  ISETP.LT.OR P5, PT, R44, 0x32, !P2 ;  /* 0x000000322c00780c */ /* 0x000fc600057a1670 */
[----:B------:R-:W3:Y:S01]  /*18d90*/  LDL.LU R226, [R1+0x1c] ;  /* 0x00001c0001e27983 */ /* 0x000ee20000300800 */
[----:B-1----:R-:W-:Y:S01]  /*18da0*/  F2FP.SATFINITE.E4M3.F32.PACK_AB_MERGE_C R9, RZ, R0, RZ ;  /* 0x00000000ff09723e */ /* 0x002fe200048070ff */
[----:B--2---:R-:W-:Y:S02]  /*18db0*/  FMUL R0, R227, UR4 ;  /* 0x00000004e3007c20 */ /* 0x004fe40008400000 */
[----:B------:R1:W-:Y:S01]  /*18dc0*/  @!P6 STG.E.U8 desc[UR52][R26.64+0x30], R7 ;  /* 0x000030071a00e986 */ /* 0x0003e2000c101134 */
[----:B------:R-:W-:-:S03]  /*18dd0*/  ISETP.LT.OR P6, PT, R44, 0x39, !P3 ;  /* 0x000000392c00780c */ /* 0x000fc60005fc1670 */
[----:B------:R-:W2:Y:S01]  /*18de0*/  LDL.LU R227, [R1+0x20] ;  /* 0x0000200001e37983 */ /* 0x000ea20000300800 */
[----:B0-----:R-:W-:-:S03]  /*18df0*/  F2FP.SATFINITE.E4M3.F32.PACK_AB_MERGE_C R3, RZ, R0, RZ ;  /* 0x00000000ff03723e */ /* 0x001fc600048070ff */
[----:B------:R0:W-:Y:S01]  /*18e00*/  @!P5 STG.E.U8 desc[UR52][R26.64+0x31], R5 ;  /* 0x000031051a00d986 */ /* 0x0001e2000c101134 */
[----:B------:R-:W-:-:S05]  /*18e10*/  ISETP.LT.OR P5, PT, R44, 0x3a, !P3 ;  /* 0x0000003a2c00780c */ /* 0x000fca0005fa1670 */
[----:B------:R0:W-:Y:S01]  /*18e20*/  @!P6 STG.E.U8 desc[UR52][R24.64+0x38], R9 ;  /* 0x000038091800e986 */ /* 0x0001e2000c101134 */
[----:B------:R-:W-:-:S07]  /*18e30*/  ISETP.LT.OR P6, PT, R44, 0x39, !P2 ;  /* 0x000000392c00780c */ /* 0x000fce00057c1670 */
[----:B------:R0:W-:Y:S01]  /*18e40*/  @!P5 STG.E.U8 desc[UR52][R24.64+0x39], R3 ;  /* 0x000039031800d986 */ /* 0x0001e2000c101134 */
[----:B------:R-:W-:Y:S01]  /*18e50*/  ISETP.LT.OR P5, PT, R44, 0x3a, !P2 ;  /* 0x0000003a2c00780c */ /* 0x000fe200057a1670 */
[----:B----4-:R-:W-:Y:S02]  /*18e60*/  FMUL R0, R221, UR4 ;  /* 0x00000004dd007c20 */ /* 0x010fe40008400000 */
[----:B------:R-:W4:Y:S03]  /*18e70*/  LDL.LU R221, [R1+0x24] ;  /* 0x0000240001dd7983 */ /* 0x000f260000300800 */
[----:B-1----:R-:W-:Y:S01]  /*18e80*/  F2FP.SATFINITE.E4M3.F32.PACK_AB_MERGE_C R7, RZ, R0, RZ ;  /* 0x00000000ff07723e */ /* 0x002fe200048070ff */
[----:B------:R-:W-:Y:S02]  /*18e90*/  FMUL R0, R222, UR4 ;  /* 0x00000004de007c20 */ /* 0x000fe40008400000 */
[----:B------:R-:W4:Y:S03]  /*18ea0*/  LDL.LU R222, [R1+0x28] ;  /* 0x0000280001de7983 */ /* 0x000f260000300800 */
[----:B0-----:R-:W-:Y:S01]  /*18eb0*/  F2FP.SATFINITE.E4M3.F32.PACK_AB_MERGE_C R5, RZ, R0, RZ ;  /* 0x00000000ff05723e */ /* 0x001fe200048070ff */
[----:B------:R-:W-:-:S02]  /*18ec0*/  FMUL R0, R223, UR4 ;  /* 0x00000004df007c20 */ /* 0x000fc40008400000 */
[----:B------:R-:W4:Y:S03]  /*18ed0*/  LDL.LU R223, [R1+0x2c] ;  /* 0x00002c0001df7983 */ /* 0x000f260000300800 */
[----:B------:R-:W-:Y:S01]  /*18ee0*/  F2FP.SATFINITE.E4M3.F32.PACK_AB_MERGE_C R9, RZ, R0, RZ ;  /* 0x00000000ff09723e */ /* 0x000fe200048070ff */
[----:B------:R-:W-:Y:S02]  /*18ef0*/  FMUL R0, R225, UR4 ;  /* 0x00000004e1007c20 */ /* 0x000fe40008400000 */
[----:B------:R-:W4:Y:S03]  /*18f00*/  LDL.LU R225, [R1+0x30] ;  /* 0x0000300001e17983 */ /* 0x000f260000300800 */
[----:B------:R-:W-:Y:S01]  /*18f10*/  F2FP.SATFINITE.E4M3.F32.PACK_AB_MERGE_C R3, RZ, R0, RZ ;  /* 0x00000000ff03723e */ /* 0x000fe200048070ff */
[----:B------:R-:W-:-:S02]  /*18f20*/  FMUL R0, R224, UR4 ;  /* 0x00000004e0007c20 */ /* 0x000fc40008400000 */
[----:B------:R-:W4:Y:S04]  /*18f30*/  LDL.LU R224, [R1+0x34] ;  /* 0x0000340001e07983 */ /* 0x000f280000300800 */
[----:B------:R0:W-:Y:S04]  /*18f40*/  @!P6 STG.E.U8 desc[UR52][R26.64+0x38], R7 ;  /* 0x000038071a00e986 */ /* 0x0001e8000c101134 */
[----:B------:R1:W-:Y:S01]  /*18f50*/  @!P5 STG.E.U8 desc[UR52][R26.64+0x39], R5 ;  /* 0x000039051a00d986 */ /* 0x0003e2000c101134 */
[----:B0-----:R-:W-:Y:S01]  /*18f60*/  F2FP.SATFINITE.E4M3.F32.PACK_AB_MERGE_C R7, RZ, R0, RZ ;  /* 0x00000000ff07723e */ /* 0x001fe200048070ff */
[----:B---3--:R-:W-:-:S02]  /*18f70*/  FMUL R0, R226, UR4 ;  /* 0x00000004e2007c20 */ /* 0x008fc40008400000 */
[----:B------:R-:W3:Y:S03]  /*18f80*/  LDL.LU R226, [R1+0x38] ;  /* 0x0000380001e27983 */ /* 0x000ee60000300800 */
[----:B-1----:R-:W-:Y:S01]  /*18f90*/  F2FP.SATFINITE.E4M3.F32.PACK_AB_MERGE_C R5, RZ, R0, RZ ;  /* 0x00000000ff05723e */ /* 0x002fe200048070ff */
[----:B--2---:R-:W-:Y:S02]  /*18fa0*/  FMUL R0, R227, UR4 ;  /* 0x00000004e3007c20 */ /* 0x004fe40008400000 */
[----:B------:R-:W2:Y:S01]  /*18fb0*/  LDL.LU R227, [R1+0x3c] ;  /* 0x00003c0001e37983 */ /* 0x000ea20000300800 */
[C---:B------:R-:W-:Y:S02]  /*18fc0*/  ISETP.LT.OR P6, PT, R44.reuse, 0x31, !P1 ;  /* 0x000000312c00780c */ /* 0x040fe40004fc1670 */
[----:B------:R-:W-:-:S11]  /*18fd0*/  ISETP.LT.OR P5, PT, R44, 0x32, !P1 ;  /* 0x000000322c00780c */ /* 0x000fd60004fa1670 */
[----:B------:R0:W-:Y:S01]  /*18fe0*/  @!P6 STG.E.U8 desc[UR52][R28.64+0x30], R9 ;  /* 0x000030091c00e986 */ /* 0x0001e2000c101134 */
[----:B------:R-:W-:-:S03]  /*18ff0*/  ISETP.LT.OR P6, PT, R44, 0x31, !P0 ;  /* 0x000000312c00780c */ /* 0x000fc600047c1670 */
[----:B------:R1:W-:Y:S01]  /*19000*/  @!P5 STG.E.U8 desc[UR52][R28.64+0x31], R3 ;  /* 0x000031031c00d986 */ /* 0x0003e2000c101134 */
[----:B------:R-:W-:Y:S02]  /*19010*/  ISETP.LT.OR P5, PT, R44, 0x32, !P0 ;  /* 0x000000322c00780c */ /* 0x000fe400047a1670 */
[----:B0-----:R-:W-:-:S07]  /*19020*/  F2FP.SATFINITE.E4M3.F32.PACK_AB_MERGE_C R9, RZ, R0, RZ ;  /* 0x00000000ff09723e */ /* 0x001fce00048070ff */
[----:B------:R0:W-:Y:S01]  /*19030*/  @!P6 STG.E.U8 desc[UR52][R30.64+0x30], R7 ;  /* 0x000030071e00e986 */ /* 0x0001e2000c101134 */
[----:B------:R-:W-:-:S03]  /*19040*/  ISETP.LT.OR P6, PT, R44, 0x39, !P1 ;  /* 0x000000392c00780c */ /* 0x000fc60004fc1670 */
[----:B------:R0:W-:Y:S01]  /*19050*/  @!P5 STG.E.U8 desc[UR52][R30.64+0x31], R5 ;  /* 0x000031051e00d986 */ /* 0x0001e2000c101134 */
[----:B------:R-:W-:-:S09]  /*19060*/  ISETP.LT.OR P5, PT, R44, 0x3a, !P1 ;  /* 0x0000003a2c00780c */ /* 0x000fd20004fa1670 */
        /* <DEDUP_REMOVED lines=469> */
[----:B------:R-:W-:Y:S01]  /*1adc0*/  FMUL R0, R224, UR4 ;  /* 0x00000004e0007c20 */ /* 0x000fe20008400000 */
[----:B------:R0:W-:Y:S04]  /*1add0*/  @!P6 STG.E.U8 desc[UR52][R28.64+0x90], R9 ;  /* 0x000090091c00e986 */ /* 0x0001e8000c101134 */
[----:B------:R-:W4:Y:S01]  /*1ade0*/  LDL.LU R224, [R1+0x1bc] ;  /* 0x0001bc0001e07983 */ /* 0x000f220000300800 */
[----:B0-----:R-:W-:-:S03]  /*1adf0*/  F2FP.SATFINITE.E4M3.F32.PACK_AB_MERGE_C R9, RZ, R0, RZ ;  /* 0x00000000ff09723e */ /* 0x001fc600048070ff */
[----:B------:R0:W-:Y:S01]  /*1ae00*/  @!P5 STG.E.U8 desc[UR52][R28.64+0x91], R3 ;  /* 0x000091031c00d986 */ /* 0x0001e2000c101134 */
[----:B---3--:R-:W-:-:S03]  /*1ae10*/  FMUL R0, R226, UR4 ;  /* 0x00000004e2007c20 */ /* 0x008fc60008400000 */
[----:B------:R-:W3:Y:S02]  /*1ae20*/  LDL.LU R226, [R1+0x1c0] ;  /* 0x0001c00001e27983 */ /* 0x000ee40000300800 */
[----:B0-----:R-:W-:Y:S01]  /*1ae30*/  F2FP.SATFINITE.E4M3.F32.PACK_AB_MERGE_C R3, RZ, R0, RZ ;  /* 0x00000000ff03723e */ /* 0x001fe200048070ff */
[----:B--2---:R-:W-:Y:S02]  /*1ae40*/  FMUL R0, R227, UR4 ;  /* 0x00000004e3007c20 */ /* 0x004fe40008400000 */
[----:B------:R-:W2:Y:S01]  /*1ae50*/  LDL.LU R227, [R1+0x1c4] ;  /* 0x0001c40001e37983 */ /* 0x000ea20000300800 */
[C---:B------:R-:W-:Y:S02]  /*1ae60*/  ISETP.LT.OR P6, PT, R44.reuse, 0x91, !P0 ;  /* 0x000000912c00780c */ /* 0x040fe400047c1670 */
[C---:B------:R-:W-:Y:S01]  /*1ae70*/  ISETP.LT.OR P5, PT, R44.reuse, 0x92, !P0 ;  /* 0x000000922c00780c */ /* 0x040fe200047a1670 */
[----:B------:R-:W2:Y:S04]  /*1ae80*/  LDL.LU R218, [R1+0x1c8] ;  /* 0x0001c80001da7983 */ /* 0x000ea80000300800 */
[----:B------:R-:W2:Y:S04]  /*1ae90*/  LDL.LU R219, [R1+0x1cc] ;  /* 0x0001cc0001db7983 */ /* 0x000ea80000300800 */
[----:B------:R-:W2:Y:S04]  /*1aea0*/  LDL.LU R220, [R1+0x1d0] ;  /* 0x0001d00001dc7983 */ /* 0x000ea80000300800 */
        /* <DEDUP_REMOVED lines=10> */
[----:B----4-:R-:W-:-:S03]  /*1af50*/  FMUL R0, R221, UR4 ;  /* 0x00000004dd007c20 */ /* 0x010fc60008400000 */
[----:B------:R-:W4:Y:S02]  /*1af60*/  LDL.LU R221, [R1+0x1d4] ;  /* 0x0001d40001dd7983 */ /* 0x000f240000300800 */
[----:B-1----:R-:W-:Y:S01]  /*1af70*/  F2FP.SATFINITE.E4M3.F32.PACK_AB_MERGE_C R5, RZ, R0, RZ ;  /* 0x00000000ff05723e */ /* 0x002fe200048070ff */
[----:B------:R-:W-:Y:S02]  /*1af80*/  FMUL R0, R222, UR4 ;  /* 0x00000004de007c20 */ /* 0x000fe40008400000 */
[----:B------:R-:W4:Y:S03]  /*1af90*/  LDL.LU R222, [R1+0x1d8] ;  /* 0x0001d80001de7983 */ /* 0x000f260000300800 */
[----:B0-----:R-:W-:Y:S01]  /*1afa0*/  F2FP.SATFINITE.E4M3.F32.PACK_AB_MERGE_C R9, RZ, R0, RZ ;  /* 0x00000000ff09723e */ /* 0x001fe200048070ff */
[----:B------:R-:W-:Y:S01]  /*1afb0*/  FMUL R0, R223, UR4 ;  /* 0x00000004df007c20 */ /* 0x000fe20008400000 */
[----:B------:R0:W-:Y:S04]  /*1afc0*/  @!P5 STG.E.U8 desc[UR52][R30.64+0x99], R5 ;  /* 0x000099051e00d986 */ /* 0x0001e8000c101134 */
[----:B------:R-:W-:Y:S01]  /*1afd0*/  F2FP.SATFINITE.E4M3.F32.PACK_AB_MERGE_C R3, RZ, R0, RZ ;  /* 0x00000000ff03723e */ /* 0x000fe200048070ff */
[----:B------:R-:W-:Y:S01]  /*1afe0*/  FMUL R0, R225, UR4 ;  /* 0x00000004e1007c20 */ /* 0x000fe20008400000 */
[----:B------:R-:W4:Y:S04]  /*1aff0*/  LDL.LU R223, [R1+0x1dc] ;  /* 0x0001dc0001df7983 */ /* 0x000f280000300800 */
[----:B------:R-:W-:Y:S01]  /*1b000*/  F2FP.SATFINITE.E4M3.F32.PACK_AB_MERGE_C R7, RZ, R0, RZ ;  /* 0x00000000ff07723e */ /* 0x000fe200048070ff */
[----:B------:R-:W4:Y:S01]  /*1b010*/  LDL.LU R225, [R1+0x1e0] ;  /* 0x0001e00001e17983 */ /* 0x000f220000300800 */
[----:B------:R-:W-:-:S03]  /*1b020*/  FMUL R0, R224, UR4 ;  /* 0x00000004e0007c20 */ /* 0x000fc60008400000 */
[----:B------:R-:W4:Y:S02]  /*1b030*/  LDL.LU R224, [R1+0x1e4] ;  /* 0x0001e40001e07983 */ /* 0x000f240000300800 */
[----:B0-----:R-:W-:Y:S01]  /*1b040*/  F2FP.SATFINITE.E4M3.F32.PACK_AB_MERGE_C R5, RZ, R0, RZ ;  /* 0x00000000ff05723e */ /* 0x001fe200048070ff */
[----:B---3--:R-:W-:Y:S02]  /*1b050*/  FMUL R0, R226, UR4 ;  /* 0x00000004e2007c20 */ /* 0x008fe40008400000 */
[----:B------:R-:W3:Y:S01]  /*1b060*/  LDL.LU R226, [R1+0x1e8] ;  /* 0x0001e80001e27983 */ /* 0x000ee20000300800 */
[----:B--2---:R-:W-:-:S03]  /*1b070*/  FMUL R2, R227, UR4 ;  /* 0x00000004e3027c20 */ /* 0x004fc60008400000 */
[----:B------:R-:W2:Y:S01]  /*1b080*/  LDL.LU R227, [R1+0x1ec] ;  /* 0x0001ec0001e37983 */ /* 0x000ea20000300800 */
[C---:B------:R-:W-:Y:S02]  /*1b090*/  ISETP.LT.OR P6, PT, R44.reuse, 0xa1, !P3 ;  /* 0x000000a12c00780c */ /* 0x040fe40005fc1670 */
[----:B------:R-:W-:-:S11]  /*1b0a0*/  ISETP.LT.OR P5, PT, R44, 0xa2, !P3 ;  /* 0x000000a22c00780c */ /* 0x000fd60005fa1670 */
[----:B------:R0:W-:Y:S01]  /*1b0b0*/  @!P6 STG.E.U8 desc[UR52][R24.64+0xa0], R9 ;  /* 0x0000a0091800e986 */ /* 0x0001e2000c101134 */
[----:B------:R-:W-:-:S03]  /*1b0c0*/  ISETP.LT.OR P6, PT, R44, 0xa1, !P2 ;  /* 0x000000a12c00780c */ /* 0x000fc600057c1670 */
[----:B------:R-:W-:Y:S01]  /*1b0d0*/  @!P5 STG.E.U8 desc[UR52][R24.64+0xa1], R3 ;  /* 0x0000a1031800d986 */ /* 0x000fe2000c101134 */
[----:B------:R-:W-:-:S09]  /*1b0e0*/  ISETP.LT.OR P5, PT, R44, 0xa2, !P2 ;  /* 0x000000a22c00780c */ /* 0x000fd200057a1670 */
[----:B------:R1:W-:Y:S01]  /*1b0f0*/  @!P6 STG.E.U8 desc[UR52][R26.64+0xa0], R7 ;  /* 0x0000a0071a00e986 */ /* 0x0003e2000c101134 */
[C---:B------:R-:W-:Y:S02]  /*1b100*/  ISETP.LT.OR P6, PT, R44.reuse, 0xa9, !P3 ;  /* 0x000000a92c00780c */ /* 0x040fe40005fc1670 */
[----:B------:R-:W-:Y:S02]  /*1b110*/  ISETP.LT.OR P3, PT, R44, 0xaa, !P3 ;  /* 0x000000aa2c00780c */ /* 0x000fe40005f61670 */
[----:B0-----:R-:W-:Y:S02]  /*1b120*/  F2FP.SATFINITE.E4M3.F32.PACK_AB_MERGE_C R9, RZ, R0, RZ ;  /* 0x00000000ff09723e */ /* 0x001fe400048070ff */
[----:B------:R-:W-:Y:S01]  /*1b130*/  F2FP.SATFINITE.E4M3.F32.PACK_AB_MERGE_C R11, RZ, R2, RZ ;  /* 0x00000002ff0b723e */ /* 0x000fe200048070ff */
[----:B------:R0:W-:Y:S01]  /*1b140*/  @!P5 STG.E.U8 desc[UR52][R26.64+0xa1], R5 ;  /* 0x0000a1051a00d986 */ /* 0x0001e2000c101134 */
[----:B------:R-:W-:Y:S01]  /*1b150*/  FMUL R0, R218, UR4 ;  /* 0x00000004da007c20 */ /* 0x000fe20008400000 */
[----:B------:R-:W-:-:S02]  /*1b160*/  ISETP.LT.OR P5, PT, R44, 0xa9, !P2 ;  /* 0x000000a92c00780c */ /* 0x000fc400057a1670 */
[C---:B------:R-:W-:Y:S02]  /*1b170*/  ISETP.LT.OR P2, PT, R44.reuse, 0xaa, !P2 ;  /* 0x000000aa2c00780c */ /* 0x040fe40005741670 */
[----:B------:R0:W-:Y:S01]  /*1b180*/  @!P6 STG.E.U8 desc[UR52][R24.64+0xa8], R9 ;  /* 0x0000a8091800e986 */ /* 0x0001e2000c101134 */
[C---:B------:R-:W-:Y:S01]  /*1b190*/  ISETP.LT.OR P6, PT, R44.reuse, 0xa1, !P1 ;  /* 0x000000a12c00780c */ /* 0x040fe20004fc1670 */
[----:B------:R-:W-:Y:S02]  /*1b1a0*/  FMUL R2, R219, UR4 ;  /* 0x00000004db027c20 */ /* 0x000fe40008400000 */
[----:B------:R4:W-:Y:S01]  /*1b1b0*/  @!P3 STG.E.U8 desc[UR52][R24.64+0xa9], R11 ;  /* 0x0000a90b1800b986 */ /* 0x0009e2000c101134 */
[----:B------:R-:W-:Y:S02]  /*1b1c0*/  ISETP.LT.OR P3, PT, R44, 0xa2, !P1 ;  /* 0x000000a22c00780c */ /* 0x000fe40004f61670 */
[----:B-1----:R-:W-:Y:S01]  /*1b1d0*/  F2FP.SATFINITE.E4M3.F32.PACK_AB_MERGE_C R7, RZ, R0, RZ ;  /* 0x00000000ff07723e */ /* 0x002fe200048070ff */
[----:B------:R-:W-:Y:S01]  /*1b1e0*/  FMUL R0, R220, UR4 ;  /* 0x00000004dc007c20 */ /* 0x000fe20008400000 */
[----:B0-----:R-:W-:-:S04]  /*1b1f0*/  F2FP.SATFINITE.E4M3.F32.PACK_AB_MERGE_C R5, RZ, R2, RZ ;  /* 0x00000002ff05723e */ /* 0x001fc800048070ff */
[----:B------:R-:W-:Y:S01]  /*1b200*/  F2FP.SATFINITE.E4M3.F32.PACK_AB_MERGE_C R9, RZ, R0, RZ ;  /* 0x00000000ff09723e */ /* 0x000fe200048070ff */
[----:B------:R0:W-:Y:S01]  /*1b210*/  @!P5 STG.E.U8 desc[UR52][R26.64+0xa8], R7 ;  /* 0x0000a8071a00d986 */ /* 0x0001e2000c101134 */
[----:B------:R-:W-:-:S03]  /*1b220*/  ISETP.LT.OR P5, PT, R44, 0xa1, !P0 ;  /* 0x000000a12c00780c */ /* 0x000fc600047a1670 */
[----:B------:R-:W-:Y:S01]  /*1b230*/  @!P2 STG.E.U8 desc[UR52][R26.64+0xa9], R5 ;  /* 0x0000a9051a00a986 */ /* 0x000fe2000c101134 */
[----:B------:R-:W-:-:S03]  /*1b240*/  ISETP.LT.OR P2, PT, R44, 0xa9, !P1 ;  /* 0x000000a92c00780c */ /* 0x000fc60004f41670 */
[----:B------:R1:W-:Y:S01]  /*1b250*/  @!P6 STG.E.U8 desc[UR52][R28.64+0xa0], R9 ;  /* 0x0000a0091c00e986 */ /* 0x0003e2000c101134 */
[C---:B------:R-:W-:Y:S02]  /*1b260*/  ISETP.LT.OR P6, PT, R44.reuse, 0xa2, !P0 ;  /* 0x000000a22c00780c */ /* 0x040fe400047c1670 */
[----:B------:R-:W-:Y:S01]  /*1b270*/  ISETP.LT.OR P1, PT, R44, 0xaa, !P1 ;  /* 0x000000aa2c00780c */ /* 0x000fe20004f21670 */
[----:B----4-:R-:W-:-:S05]  /*1b280*/  FMUL R3, R221, UR4 ;  /* 0x00000004dd037c20 */ /* 0x010fca0008400000 */
[----:B------:R-:W-:Y:S01]  /*1b290*/  F2FP.SATFINITE.E4M3.F32.PACK_AB_MERGE_C R11, RZ, R3, RZ ;  /* 0x00000003ff0b723e */ /* 0x000fe200048070ff */
[----:B------:R-:W-:-:S04]  /*1b2a0*/  FMUL R0, R222, UR4 ;  /* 0x00000004de007c20 */ /* 0x000fc80008400000 */
[----:B------:R4:W-:Y:S01]  /*1b2b0*/  @!P3 STG.E.U8 desc[UR52][R28.64+0xa1], R11 ;  /* 0x0000a10b1c00b986 */ /* 0x0009e2000c101134 */
[C---:B------:R-:W-:Y:S02]  /*1b2c0*/  ISETP.LT.OR P3, PT, R44.reuse, 0xa9, !P0 ;  /* 0x000000a92c00780c */ /* 0x040fe40004761670 */
[----:B------:R-:W-:Y:S02]  /*1b2d0*/  F2FP.SATFINITE.E4M3.F32.PACK_AB_MERGE_C R13, RZ, R0, RZ ;  /* 0x00000000ff0d723e */ /* 0x000fe400048070ff */
[----:B------:R-:W-:Y:S01]  /*1b2e0*/  ISETP.LT.OR P0, PT, R44, 0xaa, !P0 ;  /* 0x000000aa2c00780c */ /* 0x000fe20004701670 */
[----:B------:R-:W-:Y:S01]  /*1b2f0*/  FMUL R0, R223, UR4 ;  /* 0x00000004df007c20 */ /* 0x000fe20008400000 */
[----:B------:R-:W-:-:S04]  /*1b300*/  FMUL R2, R225, UR4 ;  /* 0x00000004e1027c20 */ /* 0x000fc80008400000 */
[----:B0-----:R-:W-:Y:S01]  /*1b310*/  F2FP.SATFINITE.E4M3.F32.PACK_AB_MERGE_C R7, RZ, R0, RZ ;  /* 0x00000000ff07723e */ /* 0x001fe200048070ff */
[----:B------:R-:W-:Y:S01]  /*1b320*/  FMUL R3, R224, UR4 ;  /* 0x00000004e0037c20 */ /* 0x000fe20008400000 */
[----:B-1----:R-:W-:-:S04]  /*1b330*/  F2FP.SATFINITE.E4M3.F32.PACK_AB_MERGE_C R9, RZ, R2, RZ ;  /* 0x00000002ff09723e */ /* 0x002fc800048070ff */
[----:B------:R-:W-:Y:S01]  /*1b340*/  F2FP.SATFINITE.E4M3.F32.PACK_AB_MERGE_C R3, RZ, R3, RZ ;  /* 0x00000003ff03723e */ /* 0x000fe200048070ff */
[----:B------:R0:W-:Y:S04]  /*1b350*/  @!P5 STG.E.U8 desc[UR52][R30.64+0xa0], R13 ;  /* 0x0000a00d1e00d986 */ /* 0x0001e8000c101134 */
[----:B------:R0:W-:Y:S04]  /*1b360*/  @!P6 STG.E.U8 desc[UR52][R30.64+0xa1], R7 ;  /* 0x0000a1071e00e986 */ /* 0x0001e8000c101134 */
[----:B------:R0:W-:Y:S04]  /*1b370*/  @!P2 STG.E.U8 desc[UR52][R28.64+0xa8], R9 ;  /* 0x0000a8091c00a986 */ /* 0x0001e8000c101134 */
[----:B------:R0:W-:Y:S01]  /*1b380*/  @!P1 STG.E.U8 desc[UR52][R28.64+0xa9], R3 ;  /* 0x0000a9031c009986 */ /* 0x0001e2000c101134 */
[----:B---3--:R-:W-:Y:S01]  /*1b390*/  FMUL R4, R226, UR4 ;  /* 0x00000004e2047c20 */ /* 0x008fe20008400000 */
[----:B--2---:R-:W-:-:S04]  /*1b3a0*/  FMUL R5, R227, UR4 ;  /* 0x00000004e3057c20 */ /* 0x004fc80008400000 */
[----:B----4-:R-:W-:Y:S02]  /*1b3b0*/  F2FP.SATFINITE.E4M3.F32.PACK_AB_MERGE_C R11, RZ, R4, RZ ;  /* 0x00000004ff0b723e */ /* 0x010fe400048070ff */
[----:B------:R-:W-:-:S03]  /*1b3c0*/  F2FP.SATFINITE.E4M3.F32.PACK_AB_MERGE_C R5, RZ, R5, RZ ;  /* 0x00000005ff05723e */ /* 0x000fc600048070ff */
[----:B------:R0:W-:Y:S04]  /*1b3d0*/  @!P3 STG.E.U8 desc[UR52][R30.64+0xa8], R11 ;  /* 0x0000a80b1e00b986 */ /* 0x0001e8000c101134 */
[----:B------:R0:W-:Y:S02]  /*1b3e0*/  @!P0 STG.E.U8 desc[UR52][R30.64+0xa9], R5 ;  /* 0x0000a9051e008986 */ /* 0x0001e4000c101134 */
.L_x_389:
[----:B------:R-:W-:Y:S05]  /*1b3f0*/  BSYNC B0 ;  /* 0x0000000000007941 */ /* 0x000fea0003800000 */
.L_x_35:
[----:B0----5:R-:W2:Y:S04]  /*1b400*/  LDL.LU R3, [R1+0x200] ;  /* 0x0002000001037983 */ /* 0x021ea80000300800 */
[----:B------:R-:W2:Y:S01]  /*1b410*/  LDL.LU R2, [R1+0x208] ;  /* 0x0002080001027983 */ /* 0x000ea20000300800 */
[----:B------:R-:W-:Y:S01]  /*1b420*/  ULDC UR8, c[0x0][0xc] ;  /* 0x0000030000087ab9 */ /* 0x000fe20000000800 */
[----:B------:R-:W-:Y:S01]  /*1b430*/  ULDC UR9, c[0x0][0x10] ;  /* 0x0000040000097ab9 */ /* 0x000fe20000000800 */
[----:B------:R-:W2:Y:S01]  /*1b440*/  LDC R5, c[0x0][0x14] ;  /* 0x00000500ff057b82 */ /* 0x000ea20000000800 */
[----:B------:R-:W-:Y:S01]  /*1b450*/  UIMAD.WIDE.U32 UR8, UR8, UR9, URZ ;  /* 0x00000009080872a5 */ /* 0x000fe2000f8e003f */
[----:B------:R-:W-:Y:S01]  /*1b460*/  PRMT R0, RZ, 0x7610, R0 ;  /* 0x00007610ff007816 */ /* 0x000fe20000000000 */
[----:B------:R-:W-:-:S04]  /*1b470*/  UMOV UR5, 0xffffffff ;  /* 0xffffffff00057882 */ /* 0x000fc80000000000 */
[----:B--2---:R-:W-:-:S04]  /*1b480*/  IMAD.WIDE.U32 R2, R5, UR8, R2 ;  /* 0x0000000805027c25 */ /* 0x004fc8000f8e0002 */
[----:B------:R-:W-:Y:S01]  /*1b490*/  IMAD R5, R5, UR9, RZ ;  /* 0x0000000905057c24 */ /* 0x000fe2000f8e02ff */
[----:B------:R-:W-:Y:S01]  /*1b4a0*/  ULDC.64 UR8, c[0x0][0x650] ;  /* 0x0001940000087ab9 */ /* 0x000fe20000000a00 */
[----:B------:R-:W-:Y:S01]  /*1b4b0*/  IMAD.MOV.U32 R11, RZ, RZ, R2 ;  /* 0x000000ffff0b7224 */ /* 0x000fe200078e0002 */
[----:B------:R-:W-:Y:S01]  /*1b4c0*/  ISETP.GE.U32.AND P0, PT, R2, UR8, PT ;  /* 0x0000000802007c0c */ /* 0x000fe2000bf06070 */
[----:B------:R-:W-:Y:S02]  /*1b4d0*/  IMAD.IADD R13, R3, 0x1, R5 ;  /* 0x00000001030d7824 */ /* 0x000fe400078e0205 */
[----:B------:R-:W-:Y:S02]  /*1b4e0*/  IMAD.MOV.U32 R3, RZ, RZ, -0x1 ;  /* 0xffffffffff037424 */ /* 0x000fe400078e00ff */
[----:B------:R-:W-:Y:S01]  /*1b4f0*/  IMAD.U32 R2, RZ, RZ, UR5 ;  /* 0x00000005ff027e24 */ /* 0x000fe2000f8e00ff */
[----:B------:R0:W-:Y:S01]  /*1b500*/  STL [R1+0x200], R13 ;  /* 0x0002000d01007387 */ /* 0x0001e20000100800 */
[----:B------:R-:W-:-:S03]  /*1b510*/  ISETP.GE.U32.AND.EX P0, PT, R13, UR9, PT, P0 ;  /* 0x000000090d007c0c */ /* 0x000fc6000bf06100 */
[----:B------:R0:W-:Y:S04]  /*1b520*/  STL [R1+0x21c], R3 ;  /* 0x00021c0301007387 */ /* 0x0001e80000100800 */
[----:B------:R0:W-:Y:S04]  /*1b530*/  STL [R1+0x208], R11 ;  /* 0x0002080b01007387 */ /* 0x0001e80000100800 */
[----:B------:R0:W-:Y:S02]  /*1b540*/  STL [R1+0x210], R2 ;  /* 0x0002100201007387 */ /* 0x0001e40000100800 */
[----:B------:R-:W-:Y:S05]  /*1b550*/  @P0 BRA `(.L_x_390) ;  /* 0x00000004007c0947 */ /* 0x000fea0003800000 */
[----:B------:R-:W2:Y:S01]  /*1b560*/  S2R R8, SR_CTAID.X ;  /* 0x0000000000087919 */ /* 0x000ea20000002500 */
[----:B------:R-:W-:Y:S01]  /*1b570*/  ULDC.64 UR14, c[0x0][0x628] ;  /* 0x00018a00000e7ab9 */ /* 0x000fe20000000a00 */
[----:B------:R-:W0:Y:S01]  /*1b580*/  LDC R9, c[0x0][0x144] ;  /* 0x00005100ff097b82 */ /* 0x000e220000000800 */
[----:B------:R-:W-:Y:S01]  /*1b590*/  ULDC UR5, c[0x0][0x150] ;  /* 0x0000540000057ab9 */ /* 0x000fe20000000800 */
[----:B------:R-:W0:Y:S01]  /*1b5a0*/  S2R R12, SR_CTAID.Y ;  /* 0x00000000000c7919 */ /* 0x000e220000002600 */
[----:B------:R-:W-:Y:S01]  /*1b5b0*/  ISETP.NE.U32.AND P0, PT, RZ, UR14, PT ;  /* 0x0000000eff007c0c */ /* 0x000fe2000bf05070 */
[----:B------:R-:W-:Y:S01]  /*1b5c0*/  ULDC UR16, c[0x0][0x630] ;  /* 0x00018c0000107ab9 */ /* 0x000fe20000000800 */
[----:B------:R-:W-:Y:S02]  /*1b5d0*/  R2UR UR12, R11 ;  /* 0x000000000b0c72ca */ /* 0x000fe400000e0000 */
[----:B------:R-:W-:Y:S01]  /*1b5e0*/  ISETP.NE.AND.EX P0, PT, RZ, UR15, PT, P0 ;  /* 0x0000000fff007c0c */ /* 0x000fe2000bf05300 */
[----:B------:R-:W0:Y:S01]  /*1b5f0*/  LDC.64 R6, c[0x0][0x620] ;  /* 0x00018800ff067b82 */ /* 0x000e220000000a00 */
[----:B------:R-:W-:-:S02]  /*1b600*/  R2UR UR13, R13 ;  /* 0x000000000d0d72ca */ /* 0x000fc400000e0000 */
[----:B--2---:R-:W-:-:S05]  /*1b610*/  I2FP.F32.U32 R0, R8 ;  /* 0x0000000800007245 */ /* 0x004fca0000201000 */
[----:B------:R-:W-:-:S06]  /*1b620*/  FMUL R0, R0, UR5 ;  /* 0x0000000500007c20 */ /* 0x000fcc0008400000 */
[----:B------:R-:W2:Y:S01]  /*1b630*/  F2I.U32.TRUNC.NTZ R0, R0 ;  /* 0x0000000000007305 */ /* 0x000ea2000020f000 */
        /* <DEDUP_REMOVED lines=13> */
.L_x_391:
[----:B------:R-:W-:Y:S01]  /*1b710*/  USHF.R.U64 UR12, UR12, UR16, UR13 ;  /* 0x000000100c0c7299 */ /* 0x000fe2000800120d */
[----:B------:R-:W5:Y:S01]  /*1b720*/  LDC.64 R22, c[0x0][0x640] ;  /* 0x00019000ff167b82 */ /* 0x000f620000000a00 */
[----:B------:R-:W-:Y:S01]  /*1b730*/  USHF.R.U32.HI UR5, URZ, UR16, UR13 ;  /* 0x000000103f057299 */ /* 0x000fe2000801160d */
[----:B--2---:R-:W-:Y:S02]  /*1b740*/  IMAD.MOV R10, RZ, RZ, -R0 ;  /* 0x000000ffff0a7224 */ /* 0x004fe400078e0a00 */
[----:B0-----:R-:W-:Y:S01]  /*1b750*/  IMAD.MOV.U32 R2, RZ, RZ, R11 ;  /* 0x000000ffff027224 */ /* 0x001fe200078e000b */
[----:B------:R-:W-:Y:S01]  /*1b760*/  IADD3 R5, P0, RZ, -UR12, RZ ;  /* 0x8000000cff057c10 */ /* 0x000fe2000ff1e0ff */
[----:B------:R-:W-:Y:S02]  /*1b770*/  IMAD R18, R9, R10, R8 ;  /* 0x0000000a09127224 */ /* 0x000fe400078e0208 */
[----:B------:R-:W0:Y:S02]  /*1b780*/  LDC R4, c[0x0][0x618] ;  /* 0x00018600ff047b82 */ /* 0x000e240000000800 */
[----:B------:R-:W-:Y:S01]  /*1b790*/  IMAD.X R3, RZ, RZ, ~UR5, P0 ;  /* 0x80000005ff037e24 */ /* 0x000fe200080e06ff */
[----:B------:R-:W-:-:S03]  /*1b7a0*/  ULDC UR5, c[0x0][0x154] ;  /* 0x0000550000057ab9 */ /* 0x000fc60000000800 */
[-C--:B------:R-:W-:Y:S02]  /*1b7b0*/  IMAD R0, R3, R6.reuse, RZ ;  /* 0x0000000603007224 */ /* 0x080fe400078e02ff */
[----:B------:R-:W2:Y:S01]  /*1b7c0*/  LDC R14, c[0x0][0x608] ;  /* 0x00018200ff0e7b82 */ /* 0x000ea20000000800 */
[----:B------:R-:W-:Y:S02]  /*1b7d0*/  IMAD.MOV.U32 R3, RZ, RZ, R13 ;  /* 0x000000ffff037224 */ /* 0x000fe400078e000d */
[----:B------:R-:W-:-:S05]  /*1b7e0*/  IMAD.WIDE.U32 R2, R5, R6, R2 ;  /* 0x0000000605027225 */ /* 0x000fca00078e0002 */
[----:B------:R-:W1:Y:S01]  /*1b7f0*/  LDC R20, c[0x0][0x658] ;  /* 0x00019600ff147b82 */ /* 0x000e620000000800 */
[----:B------:R-:W-:Y:S01]  /*1b800*/  IMAD R5, R5, R7, R0 ;  /* 0x0000000705057224 */ /* 0x000fe200078e0200 */
[----:B------:R-:W-:Y:S01]  /*1b810*/  I2FP.F32.U32 R0, R12 ;  /* 0x0000000c00007245 */ /* 0x000fe20000201000 */
[----:B------:R-:W-:Y:S01]  /*1b820*/  IMAD.MOV.U32 R7, RZ, RZ, 0x1 ;  /* 0x00000001ff077424 */ /* 0x000fe200078e00ff */
[----:B-----5:R-:W-:Y:S01]  /*1b830*/  ISETP.NE.U32.AND P0, PT, R22, RZ, PT ;  /* 0x000000ff1600720c */ /* 0x020fe20003f05070 */
[----:B------:R-:W-:Y:S02]  /*1b840*/  IMAD.IADD R3, R3, 0x1, R5 ;  /* 0x0000000103037824 */ /* 0x000fe400078e0205 */
[----:B------:R-:W-:Y:S01]  /*1b850*/  FMUL R0, R0, UR5 ;  /* 0x0000000500007c20 */ /* 0x000fe20008400000 */
[----:B------:R-:W3:Y:S01]  /*1b860*/  LDC R15, c[0x0][0x148] ;  /* 0x00005200ff0f7b82 */ /* 0x000ee20000000800 */
[----:B------:R-:W-:Y:S01]  /*1b870*/  ISETP.NE.AND.EX P0, PT, R23, RZ, PT, P0 ;  /* 0x000000ff1700720c */ /* 0x000fe20003f05300 */
[----:B------:R-:W-:Y:S01]  /*1b880*/  IMAD.MOV.U32 R5, RZ, RZ, -0x1 ;  /* 0xffffffffff057424 */ /* 0x000fe200078e00ff */
[-CC-:B0-----:R-:W-:Y:S01]  /*1b890*/  SHF.R.U64 R10, R2, R4.reuse, R3.reuse ;  /* 0x00000004020a7219 */ /* 0x181fe20000001203 */
[----:B------:R0:W0:Y:S01]  /*1b8a0*/  F2I.U32.TRUNC.NTZ R13, R0 ;  /* 0x00000000000d7305 */ /* 0x000022000020f000 */
[----:B------:R-:W-:-:S03]  /*1b8b0*/  SHF.R.U32.HI R3, RZ, R4, R3 ;  /* 0x00000004ff037219 */ /* 0x000fc60000011603 */
[----:B------:R-:W0:Y:S01]  /*1b8c0*/  LDC R16, c[0x0][0x600] ;  /* 0x00018000ff107b82 */ /* 0x000e220000000800 */
[-CC-:B--2---:R-:W-:Y:S02]  /*1b8d0*/  SHF.R.U64 R8, R10, R14.reuse, R3.reuse ;  /* 0x0000000e0a087219 */ /* 0x184fe40000001203 */
[----:B------:R-:W-:-:S05]  /*1b8e0*/  SHF.R.U32.HI R3, RZ, R14, R3 ;  /* 0x0000000eff037219 */ /* 0x000fca0000011603 */
[----:B------:R-:W2:Y:S01]  /*1b8f0*/  LDC R17, c[0x0][0x648] ;  /* 0x00019200ff117b82 */ /* 0x000ea20000000800 */
[-CC-:B-1----:R-:W-:Y:S02]  /*1b900*/  SHF.R.U64 R11, R8, R20.reuse, R3.reuse ;  /* 0x00000014080b7219 */ /* 0x182fe40000001203 */
[-C--:B------:R-:W-:Y:S02]  /*1b910*/  SHF.L.U32 R5, R5, R20.reuse, RZ ;  /* 0x0000001405057219 */ /* 0x080fe400000006ff */
[-C--:B------:R-:W-:Y:S01]  /*1b920*/  SHF.R.U32.HI R3, RZ, R20.reuse, R3 ;  /* 0x00000014ff037219 */ /* 0x080fe20000011603 */
[----:B------:R-:W-:Y:S01]  /*1b930*/  IMAD.MOV.U32 R2, RZ, RZ, R11 ;  /* 0x000000ffff027224 */ /* 0x000fe200078e000b */
[----:B------:R-:W-:Y:S01]  /*1b940*/  SHF.L.U32 R20, R7, R20, RZ ;  /* 0x0000001407147219 */ /* 0x000fe200000006ff */
[----:B------:R-:W1:Y:S01]  /*1b950*/  LDC R19, c[0x0][0x638] ;  /* 0x00018e00ff137b82 */ /* 0x000e620000000800 */
[----:B------:R-:W-:-:S07]  /*1b960*/  LOP3.LUT R43, RZ, R5, RZ, 0x33, !PT ;  /* 0x00000005ff2b7212 */ /* 0x000fce00078e33ff */
[----:B------:R-:W0:Y:S01]  /*1b970*/  LDC R21, c[0x0][0x610] ;  /* 0x00018400ff157b82 */ /* 0x000e220000000800 */
[----:B------:R-:W-:Y:S05]  /*1b980*/  @!P0 BRA `(.L_x_392) ;  /* 0x0000000000288947 */ /* 0x000fea0003800000 */
[----:B0-----:R-:W0:Y:S02]  /*1b990*/  LDC R0, c[0x0][0x64c] ;  /* 0x00019300ff007b82 */ /* 0x001e240000000800 */
[----:B0-----:R-:W-:-:S05]  /*1b9a0*/  IADD3 R7, P0, R11, R0, RZ ;  /* 0x000000000b077210 */ /* 0x001fca0007f1e0ff */
        /* <DEDUP_REMOVED lines=8> */
.L_x_392:
[----:B0-2---:R-:W-:Y:S01]  /*1ba30*/  SHF.R.U64 R0, R2, R17, R3 ;  /* 0x0000001102007219 */ /* 0x005fe20000001203 */
[----:B------:R-:W-:Y:S01]  /*1ba40*/  VIADD R3, R16, 0xffffffff ;  /* 0xffffffff10037836 */ /* 0x000fe20000000000 */
[----:B------:R-:W-:Y:S01]  /*1ba50*/  LOP3.LUT R43, R8, R43, RZ, 0xc0, !PT ;  /* 0x0000002b082b7212 */ /* 0x000fe200078ec0ff */
[----:B------:R-:W-:Y:S02]  /*1ba60*/  IMAD.MOV R13, RZ, RZ, -R13 ;  /* 0x000000ffff0d7224 */ /* 0x000fe400078e0a0d */
[----:B------:R-:W-:Y:S01]  /*1ba70*/  IMAD.MOV R2, RZ, RZ, -R0 ;  /* 0x000000ffff027224 */ /* 0x000fe200078e0a00 */
[----:B------:R-:W-:Y:S01]  /*1ba80*/  LOP3.LUT R3, R10, R3, RZ, 0xc0, !PT ;  /* 0x000000030a037212 */ /* 0x000fe200078ec0ff */
[----:B------:R-:W-:Y:S02]  /*1ba90*/  IMAD R43, R20, R0, R43 ;  /* 0x00000000142b7224 */ /* 0x000fe400078e022b */
[----:B---3--:R-:W-:Y:S02]  /*1baa0*/  @P4 IMAD R18, R15, R13, R12 ;  /* 0x0000000d0f124224 */ /* 0x008fe400078e020c */
[----:B-1----:R-:W-:-:S02]  /*1bab0*/  IMAD R0, R2, R19, R11 ;  /* 0x0000001302007224 */ /* 0x002fc400078e020b */
[----:B------:R-:W-:Y:S02]  /*1bac0*/  IMAD R43, R43, R21, R18 ;  /* 0x000000152b2b7224 */ /* 0x000fe400078e0212 */
[----:B------:R-:W-:Y:S02]  /*1bad0*/  IMAD R2, R0, R16, R3 ;  /* 0x0000001000027224 */ /* 0x000fe400078e0203 */
[----:B------:R-:W-:-:S03]  /*1bae0*/  IMAD.MOV.U32 R4, RZ, RZ, 0x1 ;  /* 0x00000001ff047424 */ /* 0x000fc600078e00ff */
[----:B------:R-:W-:Y:S02]  /*1baf0*/  SEL R3, R2, R43, !P4 ;  /* 0x0000002b02037207 */ /* 0x000fe40006000000 */
[----:B------:R-:W-:Y:S01]  /*1bb00*/  SEL R43, R43, R2, !P4 ;  /* 0x000000022b2b7207 */ /* 0x000fe20006000000 */
[----:B------:R-:W-:Y:S01]  /*1bb10*/  IMAD.U32 R2, RZ, RZ, UR12 ;  /* 0x0000000cff027e24 */ /* 0x000fe2000f8e00ff */
[----:B------:R-:W-:Y:S01]  /*1bb20*/  PRMT R0, R4, 0x7610, R0 ;  /* 0x0000761004007816 */ /* 0x000fe20000000000 */
[----:B------:R2:W-:Y:S04]  /*1bb30*/  STL [R1+0x21c], R3 ;  /* 0x00021c0301007387 */ /* 0x0005e80000100800 */
[----:B------:R2:W-:Y:S02]  /*1bb40*/  STL [R1+0x210], R2 ;  /* 0x0002100201007387 */ /* 0x0005e40000100800 */
.L_x_390:
[----:B------:R-:W5:Y:S04]  /*1bb50*/  LDL.LU R4, [R1+0x204] ;  /* 0x0002040001047983 */ /* 0x000f680000300800 */
[----:B0-2---:R-:W2:Y:S04]  /*1bb60*/  LDL R3, [R1+0x214] ;  /* 0x0002140001037983 */ /* 0x005ea80000100800 */
[----:B------:R-:W3:Y:S01]  /*1bb70*/  LDL.LU R2, [R1+0x20c] ;  /* 0x00020c0001027983 */ /* 0x000ee20000300800 */
[----:B------:R-:W-:-:S03]  /*1bb80*/  LOP3.LUT P0, RZ, R0, 0xff, RZ, 0xc0, !PT ;  /* 0x000000ff00ff7812 */ /* 0x000fc6000780c0ff */
[----:B------:R-:W-:Y:S01]  /*1bb90*/  STL [R1+0x218], R43 ;  /* 0x0002182b01007387 */ /* 0x000fe20000100800 */
[----:B-----5:R-:W-:Y:S02]  /*1bba0*/  R2UR UR5, R4 ;  /* 0x00000000040572ca */ /* 0x020fe400000e0000 */
[----:B--2---:R-:W-:Y:S02]  /*1bbb0*/  R2UR UR8, R3 ;  /* 0x00000000030872ca */ /* 0x004fe400000e0000 */
[----:B---3--:R-:W-:-:S11]  /*1bbc0*/  R2UR UR9, R2 ;  /* 0x00000000020972ca */ /* 0x008fd600000e0000 */
[----:B------:R-:W-:-:S04]  /*1bbd0*/  UIADD3 UR5, UR8, UR5, URZ ;  /* 0x0000000508057290 */ /* 0x000fc8000fffe03f */
[----:B------:R-:W-:Y:S02]  /*1bbe0*/  USHF.R.U32.HI UR6, URZ, 0x1, UR5 ;  /* 0x000000013f067899 */ /* 0x000fe40008011605 */
[----:B------:R-:W-:Y:S02]  /*1bbf0*/  UISETP.GT.U32.AND UP0, UPT, UR5, 0x1, UPT ;  /* 0x000000010500788c */ /* 0x000fe4000bf04070 */
[----:B------:R-:W-:Y:S02]  /*1bc00*/  ULOP3.LUT UR6, UR6, 0x1, URZ, 0xc0, !UPT ;  /* 0x0000000106067892 */ /* 0x000fe4000f8ec03f */
[----:B------:R-:W-:Y:S02]  /*1bc10*/  UISETP.LT.U32.AND UP0, UPT, UR8, 0x2, UP0 ;  /* 0x000000020800788c */ /* 0x000fe40008701070 */
[----:B------:R-:W-:Y:S02]  /*1bc20*/  UISETP.NE.U32.AND UP1, UPT, UR6, 0x1, UPT ;  /* 0x000000010600788c */ /* 0x000fe4000bf25070 */
[----:B------:R-:W-:-:S02]  /*1bc30*/  ULOP3.LUT UR5, UR5, 0x1, URZ, 0xc0, !UPT ;  /* 0x0000000105057892 */ /* 0x000fc4000f8ec03f */
[----:B------:R-:W-:Y:S02]  /*1bc40*/  UISETP.GT.U32.AND UP1, UPT, UR8, 0x1, !UP1 ;  /* 0x000000010800788c */ /* 0x000fe4000cf24070 */
[----:B------:R-:W-:Y:S02]  /*1bc50*/  USEL UR8, URZ, 0x1, !UP0 ;  /* 0x000000013f087887 */ /* 0x000fe4000c000000 */
[----:B------:R-:W-:Y:S01]  /*1bc60*/  USEL UR6, URZ, 0x1, !UP1 ;  /* 0x000000013f067887 */ /* 0x000fe2000c800000 */
[----:B------:R-:W-:-:S03]  /*1bc70*/  IMAD.U32 R0, RZ, RZ, UR5 ;  /* 0x00000005ff007e24 */ /* 0x000fc6000f8e00ff */
[----:B------:R-:W-:Y:S02]  /*1bc80*/  ULOP3.LUT UR9, UR6, UR9, UR8, 0x96, !UPT ;  /* 0x0000000906097292 */ /* 0x000fe4000f8e9608 */
[----:B------:R0:W-:Y:S04]  /*1bc90*/  STL [R1+0x204], R0 ;  /* 0x0002040001007387 */ /* 0x0001e80000100800 */
[----:B0-----:R-:W-:-:S05]  /*1bca0*/  IMAD.U32 R0, RZ, RZ, UR9 ;  /* 0x00000009ff007e24 */ /* 0x001fca000f8e00ff */
[----:B------:R0:W-:Y:S01]  /*1bcb0*/  STL [R1+0x20c], R0 ;  /* 0x00020c0001007387 */ /* 0x0001e20000100800 */
[----:B------:R-:W-:Y:S05]  /*1bcc0*/  @P0 BRA `(.L_x_393) ;  /* 0xfffffe5400bc0947 */ /* 0x000fea000383ffff */
[----:B------:R-:W-:Y:S05]  /*1bcd0*/  EXIT ;  /* 0x000000000000794d */ /* 0x000fea0003800000 */
.L_x_7:
[----:B------:R-:W2:Y:S01]  /*1bce0*/  LDL R22, [R1+0x208] ;  /* 0x0002080001167983 */ /* 0x000ea20000100800 */
[----:B------:R-:W-:-:S03]  /*1bcf0*/  ULDC.64 UR4, c[0x0][0x650] ;  /* 0x0001940000047ab9 */ /* 0x000fc60000000a00 */
[----:B------:R-:W3:Y:S01]  /*1bd00*/  LDL R23, [R1+0x200] ;  /* 0x0002000001177983 */ /* 0x000ee20000100800 */
[----:B------:R-:W-:Y:S01]  /*1bd10*/  PRMT R4, RZ, 0x7610, R4 ;  /* 0x00007610ff047816 */ /* 0x000fe20000000004 */
[----:B------:R-:W-:Y:S02]  /*1bd20*/  IMAD.MOV.U32 R5, RZ, RZ, -0x1 ;  /* 0xffffffffff057424 */ /* 0x000fe400078e00ff */
[----:B------:R-:W-:Y:S02]  /*1bd30*/  IMAD.MOV.U32 R7, RZ, RZ, -0x1 ;  /* 0xffffffffff077424 */ /* 0x000fe400078e00ff */
[----:B------:R-:W-:Y:S01]  /*1bd40*/  IMAD.MOV.U32 R6, RZ, RZ, -0x1 ;  /* 0xffffffffff067424 */ /* 0x000fe200078e00ff */
[----:B--2---:R-:W-:-:S04]  /*1bd50*/  ISETP.GE.U32.AND P0, PT, R22, UR4, PT ;  /* 0x0000000416007c0c */ /* 0x004fc8000bf06070 */
[----:B---3--:R-:W-:-:S13]  /*1bd60*/  ISETP.GE.U32.AND.EX P0, PT, R23, UR5, PT, P0 ;  /* 0x0000000517007c0c */ /* 0x008fda000bf06100 */
[----:B------:R-:W-:Y:S05]  /*1bd70*/  @P0 BRA `(.L_x_394) ;  /* 0x00000004002c0947 */ /* 0x000fea0003800000 */
[----:B0-----:R-:W0:Y:S01]  /*1bd80*/  LDC.64 R14, c[0x0][0x628] ;  /* 0x00018a00ff0e7b82 */ /* 0x001e220000000a00 */
[----:B------:R-:W-:Y:S02]  /*1bd90*/  IMAD.MOV.U32 R8, RZ, RZ, R22 ;  /* 0x000000ffff087224 */ /* 0x000fe400078e0016 */
[----:B------:R-:W-:-:S05]  /*1bda0*/  IMAD.MOV.U32 R9, RZ, RZ, R23 ;  /* 0x000000ffff097224 */ /* 0x000fca00078e0017 */
[----:B------:R-:W1:Y:S08]  /*1bdb0*/  LDC R10, c[0x0][0x630] ;  /* 0x00018c00ff0a7b82 */ /* 0x000e700000000800 */
[----:B------:R-:W2:Y:S01]  /*1bdc0*/  LDC.64 R16, c[0x0][0x620] ;  /* 0x00018800ff107b82 */ /* 0x000ea20000000a00 */
[----:B0-----:R-:W-:-:S04]  /*1bdd0*/  ISETP.NE.U32.AND P0, PT, R14, RZ, PT ;  /* 0x000000ff0e00720c */ /* 0x001fc80003f05070 */
[----:B------:R-:W-:-:S13]  /*1bde0*/  ISETP.NE.AND.EX P0, PT, R15, RZ, PT, P0 ;  /* 0x000000ff0f00720c */ /* 0x000fda0003f05300 */
[----:B-12---:R-:W-:Y:S05]  /*1bdf0*/  @!P0 BRA `(.L_x_395) ;  /* 0x0000000000288947 */ /* 0x006fea0003800000 */
[----:B------:R-:W0:Y:S02]  /*1be00*/  LDC R4, c[0x0][0x634] ;  /* 0x00018d00ff047b82 */ /* 0x000e240000000800 */
        /* <DEDUP_REMOVED lines=9> */
.L_x_395:
[----:B------:R-:W0:Y:S01]  /*1bea0*/  LDC.64 R20, c[0x0][0x640] ;  /* 0x00019000ff147b82 */ /* 0x000e220000000a00 */
[-CC-:B------:R-:W-:Y:S02]  /*1beb0*/  SHF.R.U64 R14, R8, R10.reuse, R9.reuse ;  /* 0x0000000a080e7219 */ /* 0x180fe40000001209 */
[----:B------:R-:W-:Y:S02]  /*1bec0*/  SHF.R.U32.HI R4, RZ, R10, R9 ;  /* 0x0000000aff047219 */ /* 0x000fe40000011609 */
[----:B------:R-:W-:-:S03]  /*1bed0*/  IADD3 R7, P0, RZ, -R14, RZ ;  /* 0x8000000eff077210 */ /* 0x000fc60007f1e0ff */
[----:B------:R-:W1:Y:S02]  /*1bee0*/  LDC R8, c[0x0][0x618] ;  /* 0x00018600ff087b82 */ /* 0x000e640000000800 */
[----:B------:R-:W-:Y:S02]  /*1bef0*/  IMAD.X R5, RZ, RZ, ~R4, P0 ;  /* 0x000000ffff057224 */ /* 0x000fe400000e0e04 */
[----:B------:R-:W-:Y:S02]  /*1bf00*/  IMAD.MOV.U32 R4, RZ, RZ, R22 ;  /* 0x000000ffff047224 */ /* 0x000fe400078e0016 */
[-C--:B------:R-:W-:Y:S02]  /*1bf10*/  IMAD R6, R5, R16.reuse, RZ ;  /* 0x0000001005067224 */ /* 0x080fe400078e02ff */
[----:B------:R-:W2:Y:S01]  /*1bf20*/  LDC R18, c[0x0][0x608] ;  /* 0x00018200ff127b82 */ /* 0x000ea20000000800 */
[----:B------:R-:W-:Y:S02]  /*1bf30*/  IMAD.MOV.U32 R5, RZ, RZ, R23 ;  /* 0x000000ffff057224 */ /* 0x000fe400078e0017 */
[----:B------:R-:W-:-:S05]  /*1bf40*/  IMAD.WIDE.U32 R4, R7, R16, R4 ;  /* 0x0000001007047225 */ /* 0x000fca00078e0004 */
[----:B------:R-:W3:Y:S01]  /*1bf50*/  LDC R19, c[0x0][0x658] ;  /* 0x00019600ff137b82 */ /* 0x000ee20000000800 */
[----:B------:R-:W-:Y:S01]  /*1bf60*/  IMAD R7, R7, R17, R6 ;  /* 0x0000001107077224 */ /* 0x000fe200078e0206 */
[----:B0-----:R-:W-:Y:S01]  /*1bf70*/  ISETP.NE.U32.AND P0, PT, R20, RZ, PT ;  /* 0x000000ff1400720c */ /* 0x001fe20003f05070 */
[----:B------:R-:W-:Y:S02]  /*1bf80*/  IMAD.MOV.U32 R6, RZ, RZ, -0x1 ;  /* 0xffffffffff067424 */ /* 0x000fe400078e00ff */
[----:B------:R-:W-:Y:S01]  /*1bf90*/  IMAD.IADD R5, R5, 0x1, R7 ;  /* 0x0000000105057824 */ /* 0x000fe200078e0207 */
[----:B------:R-:W-:Y:S02]  /*1bfa0*/  ISETP.NE.AND.EX P0, PT, R21, RZ, PT, P0 ;  /* 0x000000ff1500720c */ /* 0x000fe40003f05300 */
[----:B------:R-:W0:Y:S02]  /*1bfb0*/  LDC R17, c[0x0][0x600] ;  /* 0x00018000ff117b82 */ /* 0x000e240000000800 */
[----:B-1----:R-:W-:-:S02]  /*1bfc0*/  SHF.R.U64 R10, R4, R8, R5 ;  /* 0x00000008040a7219 */ /* 0x002fc40000001205 */
[----:B------:R-:W-:-:S04]  /*1bfd0*/  SHF.R.U32.HI R5, RZ, R8, R5 ;  /* 0x00000008ff057219 */ /* 0x000fc80000011605 */
[----:B------:R-:W1:Y:S01]  /*1bfe0*/  LDC R22, c[0x0][0x648] ;  /* 0x00019200ff167b82 */ /* 0x000e620000000800 */
[-CC-:B--2---:R-:W-:Y:S02]  /*1bff0*/  SHF.R.U64 R15, R10, R18.reuse, R5.reuse ;  /* 0x000000120a0f7219 */ /* 0x184fe40000001205 */
[----:B------:R-:W-:Y:S01]  /*1c000*/  SHF.R.U32.HI R4, RZ, R18, R5 ;  /* 0x00000012ff047219 */ /* 0x000fe20000011605 */
[----:B------:R-:W-:-:S04]  /*1c010*/  IMAD.MOV.U32 R18, RZ, RZ, 0x1 ;  /* 0x00000001ff127424 */ /* 0x000fc800078e00ff */
[----:B------:R-:W2:Y:S01]  /*1c020*/  LDC R23, c[0x0][0x638] ;  /* 0x00018e00ff177b82 */ /* 0x000ea20000000800 */
[-CC-:B---3--:R-:W-:Y:S02]  /*1c030*/  SHF.R.U64 R16, R15, R19.reuse, R4.reuse ;  /* 0x000000130f107219 */ /* 0x188fe40000001204 */
[-C--:B------:R-:W-:Y:S02]  /*1c040*/  SHF.L.U32 R6, R6, R19.reuse, RZ ;  /* 0x0000001306067219 */ /* 0x080fe400000006ff */
[----:B------:R-:W-:Y:S01]  /*1c050*/  SHF.R.U32.HI R5, RZ, R19, R4 ;  /* 0x00000013ff057219 */ /* 0x000fe20000011604 */
[----:B------:R-:W-:Y:S01]  /*1c060*/  IMAD.MOV.U32 R4, RZ, RZ, R16 ;  /* 0x000000ffff047224 */ /* 0x000fe200078e0010 */
[----:B------:R-:W-:Y:S01]  /*1c070*/  LOP3.LUT R24, RZ, R6, RZ, 0x33, !PT ;  /* 0x00000006ff187212 */ /* 0x000fe200078e33ff */
[----:B------:R-:W3:Y:S01]  /*1c080*/  LDC R25, c[0x0][0x610] ;  /* 0x00018400ff197b82 */ /* 0x000ee20000000800 */
[----:B------:R-:W-:Y:S05]  /*1c090*/  @!P0 BRA `(.L_x_396) ;  /* 0x0000000000288947 */ /* 0x000fea0003800000 */
        /* <DEDUP_REMOVED lines=10> */
.L_x_396:
[----:B-1----:R-:W-:Y:S01]  /*1c140*/  SHF.R.U64 R4, R4, R22, R5 ;  /* 0x0000001604047219 */ /* 0x002fe20000001205 */
[----:B0-----:R-:W-:Y:S01]  /*1c150*/  VIADD R7, R17, 0xffffffff ;  /* 0xffffffff11077836 */ /* 0x001fe20000000000 */
[----:B------:R-:W-:Y:S01]  /*1c160*/  SHF.L.U32 R18, R18, R19, RZ ;  /* 0x0000001312127219 */ /* 0x000fe200000006ff */
[----:B------:R-:W-:Y:S01]  /*1c170*/  @P4 IMAD R0, R11, R12, R2 ;  /* 0x0000000c0b004224 */ /* 0x000fe200078e0202 */
[----:B------:R-:W-:Y:S01]  /*1c180*/  LOP3.LUT R3, R15, R24, RZ, 0xc0, !PT ;  /* 0x000000180f037212 */ /* 0x000fe200078ec0ff */
[----:B------:R-:W-:Y:S01]  /*1c190*/  IMAD.MOV R5, RZ, RZ, -R4 ;  /* 0x000000ffff057224 */ /* 0x000fe200078e0a04 */
[----:B------:R-:W-:Y:S01]  /*1c1a0*/  LOP3.LUT R7, R10, R7, RZ, 0xc0, !PT ;  /* 0x000000070a077212 */ /* 0x000fe200078ec0ff */
[----:B------:R-:W-:Y:S02]  /*1c1b0*/  IMAD.MOV.U32 R6, RZ, RZ, R14 ;  /* 0x000000ffff067224 */ /* 0x000fe400078e000e */
[----:B------:R-:W-:Y:S02]  /*1c1c0*/  IMAD R3, R18, R4, R3 ;  /* 0x0000000412037224 */ /* 0x000fe400078e0203 */
[----:B--2---:R-:W-:-:S02]  /*1c1d0*/  IMAD R2, R5, R23, R16 ;  /* 0x0000001705027224 */ /* 0x004fc400078e0210 */
[----:B---3--:R-:W-:Y:S02]  /*1c1e0*/  IMAD R0, R3, R25, R0 ;  /* 0x0000001903007224 */ /* 0x008fe400078e0200 */
[----:B------:R-:W-:Y:S02]  /*1c1f0*/  IMAD R5, R2, R17, R7 ;  /* 0x0000001102057224 */ /* 0x000fe400078e0207 */
[----:B------:R-:W-:-:S03]  /*1c200*/  IMAD.MOV.U32 R4, RZ, RZ, 0x1 ;  /* 0x00000001ff047424 */ /* 0x000fc600078e00ff */
[----:B------:R-:W-:Y:S02]  /*1c210*/  SEL R7, R5, R0, !P4 ;  /* 0x0000000005077207 */ /* 0x000fe40006000000 */
[----:B------:R-:W-:-:S07]  /*1c220*/  SEL R5, R0, R5, !P4 ;  /* 0x0000000500057207 */ /* 0x000fce0006000000 */
.L_x_394:
[----:B------:R-:W-:-:S08]  /*1c230*/  NOP ;  /* 0x0000000000007918 */ /* 0x000fd00000000000 */
[----:B0-----:R-:W0:-:S00]  /*1c240*/  USETMAXREG.DEALLOC.CTAPOOL 0x28 ;  /* 0x00000028000079c8 */ /* 0x001e0000080e0500 */
[----:B------:R-:W-:-:S13]  /*1c250*/  ISETP.NE.AND P0, PT, RZ, UR8, PT ;  /* 0x00000008ff007c0c */ /* 0x000fda000bf05270 */
[----:B------:R-:W-:Y:S05]  /*1c260*/  @P0 EXIT ;  /* 0x000000000000094d */ /* 0x000fea0003800000 */
[----:B0-----:R-:W-:Y:S01]  /*1c270*/  LOP3.LUT P0, RZ, R4, 0xff, RZ, 0xc0, !PT ;  /* 0x000000ff04ff7812 */ /* 0x001fe2000780c0ff */
[----:B------:R-:W-:Y:S02]  /*1c280*/  IMAD.MOV.U32 R13, RZ, RZ, 0x1 ;  /* 0x00000001ff0d7424 */ /* 0x000fe400078e00ff */
[----:B------:R-:W-:-:S10]  /*1c290*/  IMAD.MOV.U32 R12, RZ, RZ, RZ ;  /* 0x000000ffff0c7224 */ /* 0x000fd400078e00ff */
[----:B------:R-:W-:Y:S05]  /*1c2a0*/  @!P0 BRA `(.L_x_397) ;  /* 0x0000000c008c8947 */ /* 0x000fea0003800000 */
[----:B------:R-:W2:Y:S01]  /*1c2b0*/  LDL R0, [R1+0x1fc] ;  /* 0x0001fc0001007983 */ /* 0x000ea20000100800 */
[----:B------:R-:W-:Y:S01]  /*1c2c0*/  ULDC UR5, c[0x0][0x658] ;  /* 0x0001960000057ab9 */ /* 0x000fe20000000800 */
[----:B------:R-:W-:Y:S01]  /*1c2d0*/  UMOV UR7, 0xffffffff ;  /* 0xffffffff00077882 */ /* 0x000fe20000000000 */
[----:B------:R-:W-:Y:S01]  /*1c2e0*/  ULDC UR6, c[0x0][0xc] ;  /* 0x0000030000067ab9 */ /* 0x000fe20000000800 */
[----:B------:R-:W0:Y:S01]  /*1c2f0*/  S2R R10, SR_CgaCtaId ;  /* 0x00000000000a7919 */ /* 0x000e220000008800 */
[----:B------:R-:W-:Y:S01]  /*1c300*/  UMOV UR8, 0x1 ;  /* 0x0000000100087882 */ /* 0x000fe20000000000 */
[----:B------:R-:W-:Y:S01]  /*1c310*/  BSSY B0, `(.L_x_397) ;  /* 0x00000dc000007945 */ /* 0x000fe20003800000 */
[----:B------:R-:W-:Y:S01]  /*1c320*/  IMAD.MOV.U32 R9, RZ, RZ, 0x1 ;  /* 0x00000001ff097424 */ /* 0x000fe200078e00ff */
[----:B------:R-:W-:Y:S01]  /*1c330*/  ULDC UR4, c[0x0][0x600] ;  /* 0x0001800000047ab9 */ /* 0x000fe20000000800 */
[----:B------:R-:W-:Y:S01]  /*1c340*/  IMAD.MOV.U32 R13, RZ, RZ, 0x1 ;  /* 0x00000001ff0d7424 */ /* 0x000fe200078e00ff */
[----:B------:R-:W-:Y:S01]  /*1c350*/  UIADD3 UR4, UR4, -0x1, URZ ;  /* 0xffffffff04047890 */ /* 0x000fe2000fffe03f */
[----:B------:R-:W-:Y:S01]  /*1c360*/  IMAD.MOV.U32 R12, RZ, RZ, RZ ;  /* 0x000000ffff0c7224 */ /* 0x000fe200078e00ff */
[----:B------:R-:W-:Y:S01]  /*1c370*/  ULDC.64 UR38, c[0x0][0x198] ;  /* 0x0000660000267ab9 */ /* 0x000fe20000000a00 */
[----:B0-----:R-:W-:-:S02]  /*1c380*/  LOP3.LUT R10, R10, 0x1, RZ, 0xc0, !PT ;  /* 0x000000010a0a7812 */ /* 0x001fc400078ec0ff */
[----:B--2---:R-:W-:Y:S02]  /*1c390*/  R2UR UR9, R0 ;  /* 0x00000000000972ca */ /* 0x004fe400000e0000 */
[----:B------:R-:W0:Y:S11]  /*1c3a0*/  LDC R0, c[0x0][0x28c] ;  /* 0x0000a300ff007b82 */ /* 0x000e360000000800 */
[----:B------:R-:W-:-:S02]  /*1c3b0*/  ULOP3.LUT UR13, UR9, 0x2, URZ, 0xfc, !UPT ;  /* 0x00000002090d7892 */ /* 0x000fc4000f8efc3f */
[----:B------:R-:W-:Y:S02]  /*1c3c0*/  USHF.L.U32 UR9, UR7, UR5, URZ ;  /* 0x0000000507097299 */ /* 0x000fe4000800063f */
[----:B------:R-:W-:Y:S01]  /*1c3d0*/  USHF.L.U32 UR5, UR8, UR5, URZ ;  /* 0x0000000508057299 */ /* 0x000fe2000800063f */
[----:B------:R-:W-:Y:S02]  /*1c3e0*/  ULDC UR7, c[0x0][0x10] ;  /* 0x0000040000077ab9 */ /* 0x000fe40000000800 */
[----:B------:R-:W-:Y:S01]  /*1c3f0*/  ULDC UR8, c[0x0][0x14] ;  /* 0x0000050000087ab9 */ /* 0x000fe20000000800 */
[----:B------:R-:W-:-:S04]  /*1c400*/  UIMAD.WIDE.U32 UR6, UR6, UR7, URZ ;  /* 0x00000007060672a5 */ /* 0x000fc8000f8e003f */
[----:B------:R-:W-:Y:S01]  /*1c410*/  UIMAD.WIDE.U32 UR30, UR6, UR8, URZ ;  /* 0x00000008061e72a5 */ /* 0x000fe2000f8e003f */
[----:B0-----:R-:W-:Y:S01]  /*1c420*/  VIADD R0, R0, 0xff ;  /* 0x000000ff00007836 */ /* 0x001fe20000000000 */
[----:B------:R-:W-:Y:S02]  /*1c430*/  UIMAD UR7, UR7, UR8, URZ ;  /* 0x00000008070772a4 */ /* 0x000fe4000f8e023f */
[----:B------:R-:W-:Y:S02]  /*1c440*/  ULOP3.LUT UR6, URZ, UR9, URZ, 0x33, !UPT ;  /* 0x000000093f067292 */ /* 0x000fe4000f8e333f */
[----:B------:R-:W-:Y:S01]  /*1c450*/  SHF.R.S32.HI R3, RZ, 0x1f, R0 ;  /* 0x0000001fff037819 */ /* 0x000fe20000011400 */
[----:B------:R-:W-:-:S03]  /*1c460*/  UIADD3 UR7, UR31, UR7, URZ ;  /* 0x000000071f077290 */ /* 0x000fc6000fffe03f */
[----:B------:R-:W-:-:S04]  /*1c470*/  LEA.HI R3, R3, R0, RZ, 0x8 ;  /* 0x0000000003037211 */ /* 0x000fc800078f40ff */
[----:B------:R-:W-:-:S05]  /*1c480*/  SHF.R.S32.HI R11, RZ, 0x8, R3 ;  /* 0x00000008ff0b7819 */ /* 0x000fca0000011403 */
[----:B------:R-:W-:-:S07]  /*1c490*/  VIADD R8, R11, 0x1 ;  /* 0x000000010b087836 */ /* 0x000fce0000000000 */
.L_x_408:
[----:B------:R-:W-:-:S03]  /*1c4a0*/  UMOV UR8, 0xffffffff ;  /* 0xffffffff00087882 */ /* 0x000fc60000000000 */
[----:B------:R-:W-:Y:S05]  /*1c4b0*/  BRA.DIV UR8, `(.L_x_398) ;  /* 0x0000000e08c47947 */ /* 0x000fea000b800000 */
[----:B------:R-:W-:-:S13]  /*1c4c0*/  ELECT P0, URZ, PT ;  /* 0x00000000003f782f */ /* 0x000fda0003800000 */
.L_x_417:
[----:B------:R-:W0:Y:S01]  /*1c4d0*/  LDC R0, c[0x0][0x28c] ;  /* 0x0000a300ff007b82 */ /* 0x000e220000000800 */
[----:B------:R-:W-:Y:S01]  /*1c4e0*/  BSSY B1, `(.L_x_399) ;  /* 0x0000047000017945 */ /* 0x000fe20003800000 */
[----:B0-----:R-:W-:-:S13]  /*1c4f0*/  ISETP.LT.OR P0, PT, R0, 0x1, !P0 ;  /* 0x000000010000780c */ /* 0x001fda0004701670 */
[----:B------:R-:W-:Y:S05]  /*1c500*/  @P0 BRA `(.L_x_400) ;  /* 0x0000000400100947 */ /* 0x000fea0003800000 */
[----:B------:R-:W-:Y:S02]  /*1c510*/  IMAD R7, R7, 0x2, R10 ;  /* 0x0000000207077824 */ /* 0x000fe400078e020a */
[----:B------:R-:W-:Y:S02]  /*1c520*/  IMAD R14, R5, 0xc0, RZ ;  /* 0x000000c0050e7824 */ /* 0x000fe400078e02ff */
[----:B------:R-:W-:Y:S02]  /*1c530*/  IMAD.MOV.U32 R17, RZ, RZ, RZ ;  /* 0x000000ffff117224 */ /* 0x000fe400078e00ff */
[----:B------:R-:W-:Y:S02]  /*1c540*/  IMAD.MOV.U32 R0, RZ, RZ, R8 ;  /* 0x000000ffff007224 */ /* 0x000fe400078e0008 */
[----:B------:R-:W-:Y:S02]  /*1c550*/  IMAD.MOV.U32 R2, RZ, RZ, R13 ;  /* 0x000000ffff027224 */ /* 0x000fe400078e000d */
[----:B------:R-:W-:-:S02]  /*1c560*/  IMAD.MOV.U32 R3, RZ, RZ, R12 ;  /* 0x000000ffff037224 */ /* 0x000fc400078e000c */
[----:B------:R-:W-:-:S07]  /*1c570*/  IMAD R7, R7, 0x58, RZ ;  /* 0x0000005807077824 */ /* 0x000fce00078e02ff */
.L_x_403:
[----:B------:R-:W0:Y:S01]  /*1c580*/  S2R R5, SR_CgaCtaId ;  /* 0x0000000000057919 */ /* 0x000e220000008800 */
[----:B------:R-:W-:Y:S01]  /*1c590*/  MOV R4, 0x400 ;  /* 0x0000040000047802 */ /* 0x000fe20000000f00 */
[----:B------:R-:W1:Y:S03]  /*1c5a0*/  S2R R18, SR_TID.X ;  /* 0x0000000000127919 */ /* 0x000e660000002100 */
[----:B0-----:R-:W-:Y:S02]  /*1c5b0*/  LEA R16, R5, R4, 0x18 ;  /* 0x0000000405107211 */ /* 0x001fe400078ec0ff */
[----:B------:R-:W-:Y:S02]  /*1c5c0*/  SHF.L.U32 R4, R2, 0x1f, RZ ;  /* 0x0000001f02047819 */ /* 0x000fe400000006ff */
[----:B-1----:R-:W-:Y:S01]  /*1c5d0*/  LOP3.LUT P1, RZ, R18, 0x7f, RZ, 0xc0, !PT ;  /* 0x0000007f12ff7812 */ /* 0x002fe2000782c0ff */
[----:B------:R-:W-:-:S04]  /*1c5e0*/  IMAD R15, R3, 0x8, R16 ;  /* 0x00000008030f7824 */ /* 0x000fc800078e0210 */
[----:B------:R-:W0:Y:S08]  /*1c5f0*/  SYNCS.PHASECHK.TRANS64.TRYWAIT P0, [R15+URZ+0x10], R4 ;  /* 0x000010040f0075a7 */ /* 0x000e30000800017f */
[----:B------:R-:W1:Y:S01]  /*1c600*/  @!P1 LDC R5, c[0x0][0x500] ;  /* 0x00014000ff059b82 */ /* 0x000e620000000800 */
[----:B0-----:R-:W-:Y:S05]  /*1c610*/  @!P0 BRA `(.L_x_401) ;  /* 0x0000000c008c8947 */ /* 0x001fea0003800000 */
.L_x_418:
[----:B------:R-:W-:Y:S01]  /*1c620*/  UPRMT UR8, UR13, 0x9910, URZ ;  /* 0x000099100d087896 */ /* 0x000fe2000800003f */
[----:B-1----:R1:W-:Y:S03]  /*1c630*/  @!P1 SYNCS.ARRIVE.TRANS64 RZ, [R15+URZ], R5 ;  /* 0x000000050fff99a7 */ /* 0x0023e6000800003f */
[----:B------:R-:W-:-:S06]  /*1c640*/  UISETP.NE.AND UP0, UPT, UR8, 0x2, UPT ;  /* 0x000000020800788c */ /* 0x000fcc000bf05270 */
[----:B------:R-:W-:-:S13]  /*1c650*/  PLOP3.LUT P0, PT, PT, PT, UP0, 0x80, 0x0 ;  /* 0x000000000000781c */ /* 0x000fda0003f0f008 */
[----:B-1----:R-:W-:Y:S05]  /*1c660*/  @P0 BRA `(.L_x_402) ;  /* 0x0000000000040947 */ /* 0x002fea0003800000 */
[----:B------:R-:W-:Y:S01]  /*1c670*/  BPT.TRAP 0x1 ;  /* 0x000000040000795c */ /* 0x000fe20000300000 */
.L_x_402:
[----:B0-----:R-:W-:Y:S01]  /*1c680*/  IMAD R4, R3, 0x4, R10 ;  /* 0x0000000403047824 */ /* 0x001fe200078e020a */
[----:B------:R-:W-:Y:S01]  /*1c690*/  R2UR UR34, R17 ;  /* 0x00000000112272ca */ /* 0x000fe200000e0000 */
[----:B------:R-:W-:Y:S01]  /*1c6a0*/  VIADD R0, R0, 0xffffffff ;  /* 0xffffffff00007836 */ /* 0x000fe20000000000 */
[----:B------:R-:W-:Y:S01]  /*1c6b0*/  R2UR UR33, R15 ;  /* 0x000000000f2172ca */ /* 0x000fe200000e0000 */
[--C-:B------:R-:W-:Y:S01]  /*1c6c0*/  IMAD R4, R4, 0x2c00, R16.reuse ;  /* 0x00002c0004047824 */ /* 0x100fe200078e0210 */
[----:B------:R-:W-:Y:S01]  /*1c6d0*/  R2UR UR36, R6 ;  /* 0x00000000062472ca */ /* 0x000fe200000e0000 */
[----:B------:R-:W-:Y:S01]  /*1c6e0*/  IMAD R16, R3, 0xc000, R16 ;  /* 0x0000c00003107824 */ /* 0x000fe200078e0210 */
[----:B------:R-:W-:Y:S01]  /*1c6f0*/  R2UR UR35, R14 ;  /* 0x000000000e2372ca */ /* 0x000fe200000e0000 */
[----:B------:R-:W-:Y:S01]  /*1c700*/  UIADD3 UR14, UP0, UR38, 0xf0, URZ ;  /* 0x000000f0260e7890 */ /* 0x000fe2000ff1e03f */
[----:B------:R-:W-:Y:S01]  /*1c710*/  R2UR UR8, R4 ;  /* 0x00000000040872ca */ /* 0x000fe200000e0000 */
[----:B------:R-:W-:Y:S01]  /*1c720*/  UIADD3 UR40, UP1, UR38, 0x1f0, URZ ;  /* 0x000001f026287890 */ /* 0x000fe2000ff3e03f */
[----:B------:R-:W-:Y:S01]  /*1c730*/  R2UR UR24, R16 ;  /* 0x00000000101872ca */ /* 0x000fe200000e0000 */
[----:B------:R-:W-:Y:S01]  /*1c740*/  UIADD3.X UR15, URZ, UR39, URZ, UP0, !UPT ;  /* 0x000000273f0f7290 */ /* 0x000fe200087fe43f */
[----:B------:R-:W-:Y:S01]  /*1c750*/  R2UR UR19, R7 ;  /* 0x00000000071372ca */ /* 0x000fe200000e0000 */
[----:B------:R-:W-:Y:S01]  /*1c760*/  UIADD3 UR26, UR34, 0x80, URZ ;  /* 0x00000080221a7890 */ /* 0x000fe2000fffe03f */
[----:B------:R-:W-:Y:S01]  /*1c770*/  ISETP.GT.AND P1, PT, R0, 0x1, PT ;  /* 0x000000010000780c */ /* 0x000fe20003f24270 */
[----:B------:R-:W-:Y:S01]  /*1c780*/  UIADD3.X UR41, URZ, UR39, URZ, UP1, !UPT ;  /* 0x000000273f297290 */ /* 0x000fe20008ffe43f */
[----:B------:R-:W-:Y:S01]  /*1c790*/  VIADD R3, R3, 0x1 ;  /* 0x0000000103037836 */ /* 0x000fe20000000000 */
[----:B------:R-:W-:Y:S01]  /*1c7a0*/  UMOV UR22, 0x0 ;  /* 0x0000000000167882 */ /* 0x000fe20000000000 */
[----:B------:R-:W-:Y:S01]  /*1c7b0*/  UMOV UR23, 0x10000000 ;  /* 0x1000000000177882 */ /* 0x000fe20000000000 */
[----:B------:R-:W-:Y:S01]  /*1c7c0*/  UMOV UR25, UR33 ;  /* 0x0000002100197c82 */ /* 0x000fe20008000000 */
[----:B------:R-:W-:Y:S01]  /*1c7d0*/  UMOV UR28, UR36 ;  /* 0x00000024001c7c82 */ /* 0x000fe20008000000 */
[----:B------:R-:W-:Y:S01]  /*1c7e0*/  UIADD3 UR16, UR8, 0x18100, URZ ;  /* 0x0001810008107890 */ /* 0x000fe2000fffe03f */
[----:B------:R-:W-:Y:S01]  /*1c7f0*/  ISETP.NE.AND P0, PT, R3, 0x2, PT ;  /* 0x000000020300780c */ /* 0x000fe20003f05270 */
[----:B------:R-:W-:Y:S01]  /*1c800*/  UIADD3 UR32, UR24, 0x100, URZ ;  /* 0x0000010018207890 */ /* 0x000fe2000fffe03f */
[----:B------:R-:W-:Y:S01]  /*1c810*/  VIADD R17, R17, 0x100 ;  /* 0x0000010011117836 */ /* 0x000fe20000000000 */
[----:B------:R-:W-:Y:S01]  /*1c820*/  UIADD3 UR24, UR24, 0x6100, URZ ;  /* 0x0000610018187890 */ /* 0x000fe2000fffe03f */
[----:B------:R-:W-:Y:S01]  /*1c830*/  SEL R5, RZ, 0x1, P0 ;  /* 0x00000001ff057807 */ /* 0x000fe20000000000 */
[----:B------:R-:W-:Y:S01]  /*1c840*/  UIADD3 UR8, UR8, 0x1d900, URZ ;  /* 0x0001d90008087890 */ /* 0x000fe2000fffe03f */
[----:B------:R-:W-:Y:S01]  /*1c850*/  SEL R3, R3, RZ, P0 ;  /* 0x000000ff03037207 */ /* 0x000fe20000000000 */
[----:B------:R-:W-:Y:S01]  /*1c860*/  UMOV UR27, UR35 ;  /* 0x00000023001b7c82 */ /* 0x000fe20008000000 */
[----:B------:R-:W-:Y:S01]  /*1c870*/  UMOV UR21, 0x30000 ;  /* 0x0003000000157882 */ /* 0x000fe20000000000 */
[----:B------:R-:W-:Y:S01]  /*1c880*/  UMOV UR17, UR33 ;  /* 0x0000002100117c82 */ /* 0x000fe20008000000 */
[----:B------:R-:W-:Y:S01]  /*1c890*/  UMOV UR18, UR34 ;  /* 0x0000002200127c82 */ /* 0x000fe20008000000 */
[----:B------:R-:W-:Y:S01]  /*1c8a0*/  UMOV UR20, UR36 ;  /* 0x0000002400147c82 */ /* 0x000fe20008000000 */
[----:B------:R0:W-:Y:S01]  /*1c8b0*/  UTMALDG.3D [UR32], [UR14], desc[UR22] ;  /* 0x000016200e0075b4 */ /* 0x0001e20008011000 */
[----:B------:R-:W-:Y:S01]  /*1c8c0*/  UMOV UR9, UR33 ;  /* 0x0000002100097c82 */ /* 0x000fe20008000000 */
[----:B------:R-:W-:Y:S01]  /*1c8d0*/  UMOV UR11, UR19 ;  /* 0x00000013000b7c82 */ /* 0x000fe20008000000 */
[----:B------:R-:W-:Y:S01]  /*1c8e0*/  UMOV UR12, UR36 ;  /* 0x00000024000c7c82 */ /* 0x000fe20008000000 */
[----:B------:R-:W-:Y:S01]  /*1c8f0*/  UMOV UR10, UR26 ;  /* 0x0000001a000a7c82 */ /* 0x000fe20008000000 */
[----:B------:R-:W-:Y:S01]  /*1c900*/  LOP3.LUT R2, R2, R5, RZ, 0x3c, !PT ;  /* 0x0000000502027212 */ /* 0x000fe200078e3cff */
[----:B------:R0:W-:Y:S01]  /*1c910*/  UTMALDG.3D [UR24], [UR14], desc[UR22] ;  /* 0x000016180e0075b4 */ /* 0x0001e20008011000 */
[----:B------:R0:W-:Y:S01]  /*1c920*/  UTMALDG.3D.MULTICAST [UR16], [UR40], UR21, desc[UR22] ;  /* 0x00001610280073b4 */ /* 0x0001e20008011815 */
[----:B------:R0:W-:Y:S02]  /*1c930*/  UTMALDG.3D.MULTICAST [UR8], [UR40], UR21, desc[UR22] ;  /* 0x00001608280073b4 */ /* 0x0001e40008011815 */
[----:B0-----:R-:W-:Y:S05]  /*1c940*/  @P1 BRA `(.L_x_403) ;  /* 0xfffffffc000c1947 */ /* 0x001fea000383ffff */
.L_x_400:
[----:B------:R-:W-:Y:S05]  /*1c950*/  BSYNC B1 ;  /* 0x0000000000017941 */ /* 0x000fea0003800000 */
.L_x_399:
[----:B------:R-:W2:Y:S01]  /*1c960*/  LDL.LU R18, [R1+0x200] ;  /* 0x0002000001127983 */ /* 0x000ea20000300800 */
[----:B------:R-:W-:Y:S01]  /*1c970*/  LOP3.LUT P1, RZ, R9, 0xff, RZ, 0xc0, !PT ;  /* 0x000000ff09ff7812 */ /* 0x000fe2000782c0ff */
[----:B------:R-:W-:Y:S01]  /*1c980*/  IMAD.IADD R12, R11, 0x1, R12 ;  /* 0x000000010b0c7824 */ /* 0x000fe200078e020c */
[----:B------:R-:W-:Y:S01]  /*1c990*/  ULDC.64 UR8, c[0x0][0x650] ;  /* 0x0001940000087ab9 */ /* 0x000fe20000000a00 */
[----:B------:R-:W3:Y:S01]  /*1c9a0*/  LDL.LU R16, [R1+0x208] ;  /* 0x0002080001107983 */ /* 0x000ee20000300800 */
[----:B------:R-:W-:Y:S01]  /*1c9b0*/  BSSY B1, `(.L_x_404) ;  /* 0x000006f000017945 */ /* 0x000fe20003800000 */
[----:B------:R-:W-:Y:S01]  /*1c9c0*/  IMAD.MOV.U32 R5, RZ, RZ, -0x1 ;  /* 0xffffffffff057424 */ /* 0x000fe200078e00ff */
[----:B------:R-:W-:Y:S01]  /*1c9d0*/  SHF.R.U32.HI R0, RZ, 0x1, R12 ;  /* 0x00000001ff007819 */ /* 0x000fe2000001160c */
[----:B------:R-:W-:Y:S01]  /*1c9e0*/  IMAD.MOV.U32 R7, RZ, RZ, -0x1 ;  /* 0xffffffffff077424 */ /* 0x000fe200078e00ff */
[----:B------:R-:W-:Y:S01]  /*1c9f0*/  ISETP.GT.U32.AND P0, PT, R12, 0x1, PT ;  /* 0x000000010c00780c */ /* 0x000fe20003f04070 */
[----:B------:R-:W-:Y:S01]  /*1ca00*/  IMAD.MOV.U32 R6, RZ, RZ, -0x1 ;  /* 0xffffffffff067424 */ /* 0x000fe200078e00ff */
[----:B------:R-:W-:-:S02]  /*1ca10*/  LOP3.LUT R0, R0, 0x1, RZ, 0xc0, !PT ;  /* 0x0000000100007812 */ /* 0x000fc400078ec0ff */
[----:B------:R-:W-:Y:S01]  /*1ca20*/  ISETP.LT.U32.AND P0, PT, R11, 0x2, P0 ;  /* 0x000000020b00780c */ /* 0x000fe20000701070 */
[----:B------:R-:W0:Y:S01]  /*1ca30*/  @P1 S2R R3, SR_CgaCtaId ;  /* 0x0000000000031919 */ /* 0x000e220000008800 */
[----:B------:R-:W-:Y:S02]  /*1ca40*/  @P1 MOV R2, 0x400 ;  /* 0x0000040000021802 */ /* 0x000fe40000000f00 */
[----:B------:R-:W-:Y:S02]  /*1ca50*/  LOP3.LUT R12, R12, 0x1, RZ, 0xc0, !PT ;  /* 0x000000010c0c7812 */ /* 0x000fe400078ec0ff */
[----:B------:R-:W-:Y:S02]  /*1ca60*/  PRMT R9, RZ, 0x7610, R9 ;  /* 0x00007610ff097816 */ /* 0x000fe40000000009 */
[----:B0-----:R-:W-:-:S04]  /*1ca70*/  @P1 LEA R2, R3, R2, 0x18 ;  /* 0x0000000203021211 */ /* 0x001fc800078ec0ff */
[----:B------:R0:W-:Y:S01]  /*1ca80*/  @P1 SYNCS.ARRIVE.TRANS64.A1T0 RZ, [R2+URZ+0x38], RZ ;  /* 0x000038ff02ff19a7 */ /* 0x0001e2000810003f */
[----:B------:R-:W-:Y:S02]  /*1ca90*/  ISETP.NE.U32.AND P1, PT, R0, 0x1, PT ;  /* 0x000000010000780c */ /* 0x000fe40003f25070 */
[----:B------:R-:W-:Y:S02]  /*1caa0*/  SEL R0, RZ, 0x1, !P0 ;  /* 0x00000001ff007807 */ /* 0x000fe40004000000 */
[----:B------:R-:W-:-:S04]  /*1cab0*/  ISETP.GT.U32.AND P1, PT, R11, 0x1, !P1 ;  /* 0x000000010b00780c */ /* 0x000fc80004f24070 */
[----:B0-----:R-:W-:-:S04]  /*1cac0*/  SEL R2, RZ, 0x1, !P1 ;  /* 0x00000001ff027807 */ /* 0x001fc80004800000 */
[--C-:B------:R-:W-:Y:S02]  /*1cad0*/  LOP3.LUT R13, R2, R13, R0.reuse, 0x96, !PT ;  /* 0x0000000d020d7212 */ /* 0x100fe400078e9600 */
[----:B------:R-:W-:Y:S02]  /*1cae0*/  PRMT R0, RZ, 0x7610, R0 ;  /* 0x00007610ff007816 */ /* 0x000fe40000000000 */
[----:B---3--:R-:W-:-:S04]  /*1caf0*/  IADD3 R16, P2, R16, UR30, RZ ;  /* 0x0000001e10107c10 */ /* 0x008fc8000ff5e0ff */
[----:B--2---:R-:W-:Y:S01]  /*1cb00*/  IADD3.X R18, R18, UR7, RZ, P2, !PT ;  /* 0x0000000712127c10 */ /* 0x004fe200097fe4ff */
[----:B------:R0:W-:Y:S01]  /*1cb10*/  STL [R1+0x208], R16 ;  /* 0x0002081001007387 */ /* 0x0001e20000100800 */
[----:B------:R-:W-:-:S03]  /*1cb20*/  ISETP.GE.U32.AND P2, PT, R16, UR8, PT ;  /* 0x0000000810007c0c */ /* 0x000fc6000bf46070 */
[----:B------:R0:W-:Y:S01]  /*1cb30*/  STL [R1+0x200], R18 ;  /* 0x0002001201007387 */ /* 0x0001e20000100800 */
[----:B------:R-:W-:-:S13]  /*1cb40*/  ISETP.GE.U32.AND.EX P0, PT, R18, UR9, PT, P2 ;  /* 0x0000000912007c0c */ /* 0x000fda000bf06120 */
[----:B0-----:R-:W-:Y:S05]  /*1cb50*/  @P0 BRA `(.L_x_405) ;  /* 0x0000000400500947 */ /* 0x001fea0003800000 */
[----:B------:R-:W-:Y:S01]  /*1cb60*/  ULDC.64 UR8, c[0x0][0x628] ;  /* 0x00018a0000087ab9 */ /* 0x000fe20000000a00 */
[----:B------:R-:W0:Y:S01]  /*1cb70*/  S2R R14, SR_CTAID.X ;  /* 0x00000000000e7919 */ /* 0x000e220000002500 */
[----:B------:R-:W-:Y:S01]  /*1cb80*/  ISETP.NE.U32.AND P0, PT, RZ, UR8, PT ;  /* 0x00000008ff007c0c */ /* 0x000fe2000bf05070 */
[----:B------:R-:W-:Y:S01]  /*1cb90*/  ULDC UR11, c[0x0][0x630] ;  /* 0x00018c00000b7ab9 */ /* 0x000fe20000000800 */
[----:B------:R-:W-:Y:S01]  /*1cba0*/  IMAD.MOV.U32 R2, RZ, RZ, R16 ;  /* 0x000000ffff027224 */ /* 0x000fe200078e0010 */
[----:B------:R-:W1:Y:S01]  /*1cbb0*/  S2R R0, SR_CTAID.Y ;  /* 0x0000000000007919 */ /* 0x000e620000002600 */
[----:B------:R-:W-:Y:S01]  /*1cbc0*/  ISETP.NE.AND.EX P0, PT, RZ, UR9, PT, P0 ;  /* 0x00000009ff007c0c */ /* 0x000fe2000bf05300 */
[----:B------:R-:W-:-:S12]  /*1cbd0*/  IMAD.MOV.U32 R3, RZ, RZ, R18 ;  /* 0x000000ffff037224 */ /* 0x000fd800078e0012 */
[----:B------:R-:W-:Y:S05]  /*1cbe0*/  @!P0 BRA `(.L_x_406) ;  /* 0x0000000000288947 */ /* 0x000fea0003800000 */
[----:B------:R-:W-:Y:S02]  /*1cbf0*/  ULDC UR10, c[0x0][0x634] ;  /* 0x00018d00000a7ab9 */ /* 0x000fe40000000800 */
[----:B------:R-:W-:-:S05]  /*1cc00*/  IADD3 R7, P0, R16, UR10, RZ ;  /* 0x0000000a10077c10 */ /* 0x000fca000ff1e0ff */
[----:B------:R-:W-:-:S04]  /*1cc10*/  IMAD.X R15, RZ, RZ, R18, P0 ;  /* 0x000000ffff0f7224 */ /* 0x000fc800000e0612 */
[----:B------:R-:W-:-:S04]  /*1cc20*/  IMAD.WIDE.U32 R4, R15, UR8, RZ ;  /* 0x000000080f047c25 */ /* 0x000fc8000f8e00ff */
[----:B------:R-:W-:-:S04]  /*1cc30*/  IMAD.WIDE.U32 R4, P0, R7, UR9, R4 ;  /* 0x0000000907047c25 */ /* 0x000fc8000f800004 */
[----:B------:R-:W-:-:S04]  /*1cc40*/  IMAD.WIDE.U32 R6, R7, UR8, RZ ;  /* 0x0000000807067c25 */ /* 0x000fc8000f8e00ff */
[----:B------:R-:W-:Y:S01]  /*1cc50*/  IMAD.X R3, RZ, RZ, RZ, P0 ;  /* 0x000000ffff037224 */ /* 0x000fe200000e06ff */
[----:B------:R-:W-:Y:S01]  /*1cc60*/  IADD3 RZ, P0, R7, R4, RZ ;  /* 0x0000000407ff7210 */ /* 0x000fe20007f1e0ff */
[----:B------:R-:W-:-:S04]  /*1cc70*/  IMAD.MOV.U32 R2, RZ, RZ, R5 ;  /* 0x000000ffff027224 */ /* 0x000fc800078e0005 */
[----:B------:R-:W-:-:S08]  /*1cc80*/  IMAD.WIDE.U32.X R2, R15, UR9, R2, P0 ;  /* 0x000000090f027c25 */ /* 0x000fd000080e0402 */
.L_x_406:
[--C-:B------:R-:W-:Y:S01]  /*1cc90*/  SHF.R.U64 R6, R2, UR11, R3.reuse ;  /* 0x0000000b02067c19 */ /* 0x100fe20008001203 */
[----:B------:R-:W-:Y:S01]  /*1cca0*/  ULDC.64 UR8, c[0x0][0x620] ;  /* 0x0001880000087ab9 */ /* 0x000fe20000000a00 */
[----:B------:R-:W-:Y:S01]  /*1ccb0*/  SHF.R.U32.HI R2, RZ, UR11, R3 ;  /* 0x0000000bff027c19 */ /* 0x000fe20008011603 */
[----:B------:R-:W-:Y:S01]  /*1ccc0*/  IMAD.MOV.U32 R3, RZ, RZ, R18 ;  /* 0x000000ffff037224 */ /* 0x000fe200078e0012 */
[----:B------:R-:W-:Y:S01]  /*1ccd0*/  IADD3 R5, P0, RZ, -R6, RZ ;  /* 0x80000006ff057210 */ /* 0x000fe20007f1e0ff */
[----:B------:R-:W2:Y:S01]  /*1cce0*/  LDC R21, c[0x0][0x144] ;  /* 0x00005100ff157b82 */ /* 0x000ea20000000800 */
[----:B0-----:R-:W-:Y:S01]  /*1ccf0*/  I2FP.F32.U32 R7, R14 ;  /* 0x0000000e00077245 */ /* 0x001fe20000201000 */
[----:B------:R-:W-:Y:S01]  /*1cd00*/  ULDC.64 UR14, c[0x0][0x640] ;  /* 0x00019000000e7ab9 */ /* 0x000fe20000000a00 */
[----:B------:R-:W-:Y:S01]  /*1cd10*/  ULDC UR10, c[0x0][0x608] ;  /* 0x00018200000a7ab9 */ /* 0x000fe20000000800 */
[----:B------:R-:W-:Y:S01]  /*1cd20*/  IMAD.X R2, RZ, RZ, ~R2, P0 ;  /* 0x000000ffff027224 */ /* 0x000fe200000e0e02 */
[----:B------:R-:W-:-:S03]  /*1cd30*/  ISETP.NE.U32.AND P0, PT, RZ, UR14, PT ;  /* 0x0000000eff007c0c */ /* 0x000fc6000bf05070 */
[----:B------:R-:W-:Y:S01]  /*1cd40*/  IMAD R4, R2, UR8, RZ ;  /* 0x0000000802047c24 */ /* 0x000fe2000f8e02ff */
[----:B------:R-:W0:Y:S01]  /*1cd50*/  LDC R17, c[0x0][0x148] ;  /* 0x00005200ff117b82 */ /* 0x000e220000000800 */
[----:B------:R-:W-:Y:S01]  /*1cd60*/  IMAD.MOV.U32 R2, RZ, RZ, R16 ;  /* 0x000000ffff027224 */ /* 0x000fe200078e0010 */
[----:B------:R-:W-:-:S03]  /*1cd70*/  ISETP.NE.AND.EX P0, PT, RZ, UR15, PT, P0 ;  /* 0x0000000fff007c0c */ /* 0x000fc6000bf05300 */
[----:B------:R-:W-:Y:S01]  /*1cd80*/  IMAD.WIDE.U32 R2, R5, UR8, R2 ;  /* 0x0000000805027c25 */ /* 0x000fe2000f8e0002 */
[----:B------:R-:W-:-:S03]  /*1cd90*/  ULDC UR8, c[0x0][0x150] ;  /* 0x0000540000087ab9 */ /* 0x000fc60000000800 */
[----:B------:R-:W-:Y:S02]  /*1cda0*/  IMAD R5, R5, UR9, R4 ;  /* 0x0000000905057c24 */ /* 0x000fe4000f8e0204 */
[----:B------:R-:W-:Y:S01]  /*1cdb0*/  FMUL R4, R7, UR8 ;  /* 0x0000000807047c20 */ /* 0x000fe20008400000 */
[----:B------:R-:W-:Y:S01]  /*1cdc0*/  ULDC UR8, c[0x0][0x618] ;  /* 0x0001860000087ab9 */ /* 0x000fe20000000800 */
[----:B------:R-:W-:Y:S01]  /*1cdd0*/  ULDC UR9, c[0x0][0x154] ;  /* 0x0000550000097ab9 */ /* 0x000fe20000000800 */
[----:B------:R-:W-:-:S03]  /*1cde0*/  IMAD.IADD R3, R3, 0x1, R5 ;  /* 0x0000000103037824 */ /* 0x000fc600078e0205 */
[----:B------:R-:W3:Y:S02]  /*1cdf0*/  F2I.U32.TRUNC.NTZ R4, R4 ;  /* 0x0000000400047305 */ /* 0x000ee4000020f000 */
[----:B------:R-:W-:Y:S02]  /*1ce00*/  SHF.R.U64 R7, R2, UR8, R3 ;  /* 0x0000000802077c19 */ /* 0x000fe40008001203 */
[----:B-1----:R-:W-:-:S05]  /*1ce10*/  I2FP.F32.U32 R2, R0 ;  /* 0x0000000000027245 */ /* 0x002fca0000201000 */
[----:B------:R-:W-:Y:S01]  /*1ce20*/  FMUL R18, R2, UR9 ;  /* 0x0000000902127c20 */ /* 0x000fe20008400000 */
[----:B------:R-:W-:Y:S01]  /*1ce30*/  SHF.R.U32.HI R2, RZ, UR8, R3 ;  /* 0x00000008ff027c19 */ /* 0x000fe20008011603 */
[----:B------:R-:W-:-:S03]  /*1ce40*/  ULDC UR8, c[0x0][0x658] ;  /* 0x0001960000087ab9 */ /* 0x000fc60000000800 */
[--C-:B------:R-:W-:Y:S01]  /*1ce50*/  SHF.R.U64 R16, R7, UR10, R2.reuse ;  /* 0x0000000a07107c19 */ /* 0x100fe20008001202 */
[----:B------:R-:W1:Y:S01]  /*1ce60*/  F2I.U32.TRUNC.NTZ R18, R18 ;  /* 0x0000001200127305 */ /* 0x000e62000020f000 */
[----:B------:R-:W-:Y:S01]  /*1ce70*/  SHF.R.U32.HI R3, RZ, UR10, R2 ;  /* 0x0000000aff037c19 */ /* 0x000fe20008011602 */
[----:B---3--:R-:W-:-:S03]  /*1ce80*/  IMAD.MOV R4, RZ, RZ, -R4 ;  /* 0x000000ffff047224 */ /* 0x008fc600078e0a04 */
[--C-:B------:R-:W-:Y:S01]  /*1ce90*/  SHF.R.U64 R15, R16, UR8, R3.reuse ;  /* 0x00000008100f7c19 */ /* 0x100fe20008001203 */
[----:B--2---:R-:W-:Y:S01]  /*1cea0*/  IMAD R14, R21, R4, R14 ;  /* 0x00000004150e7224 */ /* 0x004fe200078e020e */
[----:B------:R-:W-:-:S03]  /*1ceb0*/  SHF.R.U32.HI R19, RZ, UR8, R3 ;  /* 0x00000008ff137c19 */ /* 0x000fc60008011603 */
[----:B------:R-:W-:Y:S02]  /*1cec0*/  IMAD.MOV.U32 R2, RZ, RZ, R15 ;  /* 0x000000ffff027224 */ /* 0x000fe400078e000f */
[----:B------:R-:W-:Y:S01]  /*1ced0*/  IMAD.MOV.U32 R3, RZ, RZ, R19 ;  /* 0x000000ffff037224 */ /* 0x000fe200078e0013 */
[----:B------:R-:W-:Y:S06]  /*1cee0*/  @!P0 BRA `(.L_x_407) ;  /* 0x0000000000288947 */ /* 0x000fec0003800000 */
[----:B------:R-:W-:Y:S02]  /*1cef0*/  ULDC UR8, c[0x0][0x64c] ;  /* 0x0001930000087ab9 */ /* 0x000fe40000000800 */
[----:B------:R-:W-:-:S05]  /*1cf00*/  IADD3 R3, P0, R15, UR8, RZ ;  /* 0x000000080f037c10 */ /* 0x000fca000ff1e0ff */
[----:B------:R-:W-:-:S04]  /*1cf10*/  IMAD.X R19, RZ, RZ, R19, P0 ;  /* 0x000000ffff137224 */ /* 0x000fc800000e0613 */
[----:B------:R-:W-:-:S04]  /*1cf20*/  IMAD.WIDE.U32 R4, R19, UR14, RZ ;  /* 0x0000000e13047c25 */ /* 0x000fc8000f8e00ff */
[----:B------:R-:W-:-:S04]  /*1cf30*/  IMAD.WIDE.U32 R4, P0, R3, UR15, R4 ;  /* 0x0000000f03047c25 */ /* 0x000fc8000f800004 */
[----:B------:R-:W-:-:S04]  /*1cf40*/  IMAD.WIDE.U32 R2, R3, UR14, RZ ;  /* 0x0000000e03027c25 */ /* 0x000fc8000f8e00ff */
[----:B------:R-:W-:Y:S01]  /*1cf50*/  IMAD.MOV.U32 R2, RZ, RZ, R5 ;  /* 0x000000ffff027224 */ /* 0x000fe200078e0005 */
[----:B------:R-:W-:Y:S01]  /*1cf60*/  IADD3 RZ, P1, R3, R4, RZ ;  /* 0x0000000403ff7210 */ /* 0x000fe20007f3e0ff */
[----:B------:R-:W-:-:S04]  /*1cf70*/  IMAD.X R3, RZ, RZ, RZ, P0 ;  /* 0x000000ffff037224 */ /* 0x000fc800000e06ff */
[----:B------:R-:W-:-:S08]  /*1cf80*/  IMAD.WIDE.U32.X R2, R19, UR15, R2, P1 ;  /* 0x0000000f13027c25 */ /* 0x000fd000088e0402 */
.L_x_407:
[----:B------:R-:W-:Y:S01]  /*1cf90*/  ULDC UR8, c[0x0][0x648] ;  /* 0x0001920000087ab9 */ /* 0x000fe20000000800 */
[----:B-1----:R-:W-:Y:S01]  /*1cfa0*/  IMAD.MOV R18, RZ, RZ, -R18 ;  /* 0x000000ffff127224 */ /* 0x002fe200078e0a12 */
[----:B------:R-:W-:Y:S01]  /*1cfb0*/  SHF.R.U64 R3, R2, UR8, R3 ;  /* 0x0000000802037c19 */ /* 0x000fe20008001203 */
[----:B------:R-:W-:Y:S01]  /*1cfc0*/  ULDC UR8, c[0x0][0x638] ;  /* 0x00018e0000087ab9 */ /* 0x000fe20000000800 */
[----:B------:R-:W-:Y:S01]  /*1cfd0*/  LOP3.LUT R16, R16, UR6, RZ, 0xc0, !PT ;  /* 0x0000000610107c12 */ /* 0x000fe2000f8ec0ff */
[----:B0-----:R-:W-:Y:S01]  /*1cfe0*/  @P4 IMAD R14, R17, R18, R0 ;  /* 0x00000012110e4224 */ /* 0x001fe200078e0200 */
[----:B------:R-:W-:Y:S01]  /*1cff0*/  LOP3.LUT R2, R7, UR4, RZ, 0xc0, !PT ;  /* 0x0000000407027c12 */ /* 0x000fe2000f8ec0ff */
[----:B------:R-:W-:Y:S01]  /*1d000*/  IMAD.MOV R0, RZ, RZ, -R3 ;  /* 0x000000ffff007224 */ /* 0x000fe200078e0a03 */
[----:B------:R-:W-:Y:S01]  /*1d010*/  ULDC UR9, c[0x0][0x610] ;  /* 0x0001840000097ab9 */ /* 0x000fe20000000800 */
[----:B------:R-:W-:Y:S02]  /*1d020*/  IMAD R3, R3, UR5, R16 ;  /* 0x0000000503037c24 */ /* 0x000fe4000f8e0210 */
[----:B------:R-:W-:Y:S01]  /*1d030*/  IMAD R15, R0, UR8, R15 ;  /* 0x00000008000f7c24 */ /* 0x000fe2000f8e020f */
[----:B------:R-:W-:Y:S01]  /*1d040*/  ULDC UR8, c[0x0][0x600] ;  /* 0x0001800000087ab9 */ /* 0x000fe20000000800 */
[----:B------:R-:W-:-:S02]  /*1d050*/  IMAD R14, R3, UR9, R14 ;  /* 0x00000009030e7c24 */ /* 0x000fc4000f8e020e */
[----:B------:R-:W-:Y:S02]  /*1d060*/  IMAD R15, R15, UR8, R2 ;  /* 0x000000080f0f7c24 */ /* 0x000fe4000f8e0202 */
[----:B------:R-:W-:-:S03]  /*1d070*/  IMAD.MOV.U32 R0, RZ, RZ, 0x1 ;  /* 0x00000001ff007424 */ /* 0x000fc600078e00ff */
[----:B------:R-:W-:Y:S02]  /*1d080*/  SEL R7, R15, R14, !P4 ;  /* 0x0000000e0f077207 */ /* 0x000fe40006000000 */
[----:B------:R-:W-:-:S07]  /*1d090*/  SEL R5, R14, R15, !P4 ;  /* 0x0000000f0e057207 */ /* 0x000fce0006000000 */
.L_x_405:
[----:B------:R-:W-:Y:S05]  /*1d0a0*/  BSYNC B1 ;  /* 0x0000000000017941 */ /* 0x000fea0003800000 */
.L_x_404:
[----:B------:R-:W-:-:S13]  /*1d0b0*/  LOP3.LUT P0, RZ, R0, 0xff, RZ, 0xc0, !PT ;  /* 0x000000ff00ff7812 */ /* 0x000fda000780c0ff */
[----:B------:R-:W-:Y:S05]  /*1d0c0*/  @P0 BRA `(.L_x_408) ;  /* 0xfffffff000f40947 */ /* 0x000fea000383ffff */
[----:B------:R-:W-:Y:S05]  /*1d0d0*/  BSYNC B0 ;  /* 0x0000000000007941 */ /* 0x000fea0003800000 */
.L_x_397:
[----:B------:R-:W-:-:S03]  /*1d0e0*/  UMOV UR8, 0xffffffff ;  /* 0xffffffff00087882 */ /* 0x000fc60000000000 */
[----:B------:R-:W-:Y:S05]  /*1d0f0*/  BRA.DIV UR8, `(.L_x_409) ;  /* 0x0000000208e87947 */ /* 0x000fea000b800000 */
[----:B------:R-:W-:-:S13]  /*1d100*/  ELECT P0, URZ, PT ;  /* 0x00000000003f782f */ /* 0x000fda0003800000 */
.L_x_421:
[----:B------:R-:W-:Y:S04]  /*1d110*/  BSSY B0, `(.L_x_410) ;  /* 0x000001c000007945 */ /* 0x000fe80003800000 */
[----:B------:R-:W-:Y:S05]  /*1d120*/  @!P0 BRA `(.L_x_411) ;  /* 0x0000000000688947 */ /* 0x000fea0003800000 */
[----:B------:R-:W2:Y:S02]  /*1d130*/  LDL R0, [R1+0x1fc] ;  /* 0x0001fc0001007983 */ /* 0x000ea40000100800 */
[----:B--2---:R-:W-:-:S13]  /*1d140*/  R2UR UR8, R0 ;  /* 0x00000000000872ca */ /* 0x004fda00000e0000 */
[----:B------:R-:W-:-:S04]  /*1d150*/  ULOP3.LUT UR8, UR8, 0x2, URZ, 0xfc, !UPT ;  /* 0x0000000208087892 */ /* 0x000fc8000f8efc3f */
[----:B------:R-:W-:-:S06]  /*1d160*/  UISETP.NE.AND UP0, UPT, UR8, 0x3, UPT ;  /* 0x000000030800788c */ /* 0x000fcc000bf05270 */
[----:B------:R-:W-:-:S13]  /*1d170*/  PLOP3.LUT P0, PT, PT, PT, UP0, 0x80, 0x0 ;  /* 0x000000000000781c */ /* 0x000fda0003f0f008 */
[----:B------:R-:W-:Y:S05]  /*1d180*/  @!P0 BRA `(.L_x_412) ;  /* 0x0000000000048947 */ /* 0x000fea0003800000 */
[----:B------:R-:W-:Y:S01]  /*1d190*/  BPT.TRAP 0x1 ;  /* 0x000000040000795c */ /* 0x000fe20000300000 */
.L_x_412:
[----:B------:R-:W0:Y:S01]  /*1d1a0*/  S2R R3, SR_CgaCtaId ;  /* 0x0000000000037919 */ /* 0x000e220000008800 */
[----:B------:R-:W-:Y:S02]  /*1d1b0*/  MOV R0, 0x400 ;  /* 0x0000040000007802 */ /* 0x000fe40000000f00 */
[----:B------:R-:W-:Y:S02]  /*1d1c0*/  SHF.L.U32 R2, R13, 0x1f, RZ ;  /* 0x0000001f0d027819 */ /* 0x000fe400000006ff */
[----:B0-----:R-:W-:-:S05]  /*1d1d0*/  LEA R3, R3, R0, 0x18 ;  /* 0x0000000003037211 */ /* 0x001fca00078ec0ff */
[----:B------:R-:W-:-:S04]  /*1d1e0*/  VIADD R3, R3, 0x10 ;  /* 0x0000001003037836 */ /* 0x000fc80000000000 */
[C---:B------:R-:W-:Y:S02]  /*1d1f0*/  IMAD R5, R12.reuse, 0x8, R3 ;  /* 0x000000080c057824 */ /* 0x040fe400078e0203 */
[----:B------:R-:W-:Y:S02]  /*1d200*/  VIADD R12, R12, 0x1 ;  /* 0x000000010c0c7836 */ /* 0x000fe40000000000 */
[----:B------:R-:W0:Y:S03]  /*1d210*/  SYNCS.PHASECHK.TRANS64.TRYWAIT P0, [R5+URZ], R2 ;  /* 0x00000002050075a7 */ /* 0x000e26000800017f */
[----:B------:R-:W-:-:S04]  /*1d220*/  ISETP.NE.AND P1, PT, R12, 0x2, PT ;  /* 0x000000020c00780c */ /* 0x000fc80003f25270 */
[----:B------:R-:W-:Y:S02]  /*1d230*/  SEL R0, RZ, 0x1, P1 ;  /* 0x00000001ff007807 */ /* 0x000fe40000800000 */
[----:B------:R-:W-:Y:S02]  /*1d240*/  SEL R12, R12, RZ, P1 ;  /* 0x000000ff0c0c7207 */ /* 0x000fe40000800000 */
[----:B------:R-:W-:Y:S01]  /*1d250*/  LOP3.LUT R0, R13, R0, RZ, 0x3c, !PT ;  /* 0x000000000d007212 */ /* 0x000fe200078e3cff */
[----:B0-----:R-:W-:Y:S06]  /*1d260*/  @!P0 BRA `(.L_x_413) ;  /* 0x0000000000ac8947 */ /* 0x001fec0003800000 */
.L_x_422:
[----:B------:R-:W-:Y:S01]  /*1d270*/  IMAD R3, R12, 0x8, R3 ;  /* 0x000000080c037824 */ /* 0x000fe200078e0203 */
[----:B------:R-:W-:-:S07]  /*1d280*/  SHF.L.U32 R0, R0, 0x1f, RZ ;  /* 0x0000001f00007819 */ /* 0x000fce00000006ff */
.L_x_414:
[----:B-1----:R1:W2:Y:S02]  /*1d290*/  SYNCS.PHASECHK.TRANS64.TRYWAIT P0, [R3+URZ], R0 ;  /* 0x00000000030075a7 */ /* 0x0022a4000800017f */
[----:B--2---:R-:W-:Y:S05]  /*1d2a0*/  @!P0 NANOSLEEP.SYNCS 0x989680 ;  /* 0x009896800000895d */ /* 0x004fea0003900000 */
[----:B------:R-:W2:Y:S02]  /*1d2b0*/  @!P0 SYNCS.PHASECHK.TRANS64 P0, [R3+URZ], R0 ;  /* 0x00000000030085a7 */ /* 0x000ea4000800007f */
[----:B--2---:R-:W-:Y:S05]  /*1d2c0*/  @!P0 BRA `(.L_x_414) ;  /* 0xfffffffc00f08947 */ /* 0x004fea000383ffff */
.L_x_411:
[----:B------:R-:W-:Y:S05]  /*1d2d0*/  BSYNC B0 ;  /* 0x0000000000007941 */ /* 0x000fea0003800000 */
.L_x_410:
[----:B------:R-:W-:Y:S05]  /*1d2e0*/  EXIT ;  /* 0x000000000000794d */ /* 0x000fea0003800000 */
.L_x_21:
[----:B-1----:R-:W-:-:S04]  /*1d2f0*/  IMAD.U32 R3, RZ, RZ, UR5 ;  /* 0x00000005ff037e24 */ /* 0x002fc8000f8e00ff */
[----:B------:R1:W3:Y:S03]  /*1d300*/  SYNCS.PHASECHK.TRANS64.TRYWAIT P0, [R3+URZ], R0 ;  /* 0x00000000030075a7 */ /* 0x0002e6000800017f */
[----:B---3--:R-:W-:Y:S05]  /*1d310*/  @!P0 NANOSLEEP.SYNCS 0x989680 ;  /* 0x009896800000895d */ /* 0x008fea0003900000 */
[----:B------:R-:W3:Y:S02]  /*1d320*/  @!P0 SYNCS.PHASECHK.TRANS64 P0, [R3+URZ], R0 ;  /* 0x00000000030085a7 */ /* 0x000ee4000800007f */
[----:B---3--:R-:W-:Y:S05]  /*1d330*/  @!P0 BRA `(.L_x_21) ;  /* 0xfffffffc00ec8947 */ /* 0x008fea000383ffff */
[----:B------:R-:W-:Y:S05]  /*1d340*/  BRA `(.L_x_20) ;  /* 0xfffffe5000987947 */ /* 0x000fea000383ffff */
.L_x_27:
[----:B-----5:R4:W-:Y:S02]  /*1d350*/  STL [R1+0x220], R0 ;  /* 0x0002200001007387 */ /* 0x0209e40000100800 */
[----:B----4-:R-:W-:-:S04]  /*1d360*/  IMAD.U32 R0, RZ, RZ, UR8 ;  /* 0x00000008ff007e24 */ /* 0x010fc8000f8e00ff */
[----:B------:R4:W0:Y:S03]  /*1d370*/  SYNCS.PHASECHK.TRANS64.TRYWAIT P0, [R0+URZ], R229 ;  /* 0x000000e5000075a7 */ /* 0x000826000800017f */
[----:B0-----:R-:W-:Y:S05]  /*1d380*/  @!P0 NANOSLEEP.SYNCS 0x989680 ;  /* 0x009896800000895d */ /* 0x001fea0003900000 */
[----:B------:R4:W0:Y:S02]  /*1d390*/  @!P0 SYNCS.PHASECHK.TRANS64 P0, [R0+URZ], R229 ;  /* 0x000000e5000085a7 */ /* 0x000824000800007f */
[----:B----4-:R4:W5:Y:S02]  /*1d3a0*/  LDL.LU R0, [R1+0x220] ;  /* 0x0002200001007983 */ /* 0x0109640000300800 */
[----:B0---4-:R-:W-:Y:S05]  /*1d3b0*/  @!P0 BRA `(.L_x_27) ;  /* 0xfffffffc00e48947 */ /* 0x011fea000383ffff */
[----:B------:R-:W-:Y:S05]  /*1d3c0*/  BRA `(.L_x_26) ;  /* 0xfffffe9c00dc7947 */ /* 0x000fea000383ffff */
.L_x_398:
[----:B------:R-:W-:Y:S01]  /*1d3d0*/  BSSY B1, `(.L_x_415) ;  /* 0x0000006000017945 */ /* 0x000fe20003800000 */
[----:B------:R-:W-:-:S07]  /*1d3e0*/  IMAD.MOV.U32 R0, RZ, RZ, -0x1 ;  /* 0xffffffffff007424 */ /* 0x000fce00078e00ff */
[----:B------:R-:W-:Y:S05]  /*1d3f0*/  WARPSYNC.COLLECTIVE R0, `(.L_x_416) ;  /* 0x00000000000c7348 */ /* 0x000fea0003c00000 */
[----:B------:R-:W-:Y:S02]  /*1d400*/  ELECT P0, UR62, PT ;  /* 0x00000000003e782f */ /* 0x000fe40003800000 */
[----:B------:R-:W-:Y:S01]  /*1d410*/  MOV R0, UR62 ;  /* 0x0000003e00007c02 */ /* 0x000fe20008000f00 */
[----:B------:R-:W-:Y:S10]  /*1d420*/  ENDCOLLECTIVE ;  /* 0x000000000000791b */ /* 0x000ff40003800000 */
.L_x_416:
[----:B------:R-:W-:Y:S05]  /*1d430*/  BSYNC B1 ;  /* 0x0000000000017941 */ /* 0x000fea0003800000 */
.L_x_415:
[----:B------:R-:W-:Y:S05]  /*1d440*/  BRA `(.L_x_417) ;  /* 0xfffffff000207947 */ /* 0x000fea000383ffff */
.L_x_401:
[----:B0-----:R0:W2:Y:S02]  /*1d450*/  SYNCS.PHASECHK.TRANS64.TRYWAIT P0, [R15+URZ+0x10], R4 ;  /* 0x000010040f0075a7 */ /* 0x0010a4000800017f */
[----:B--2---:R-:W-:Y:S05]  /*1d460*/  @!P0 NANOSLEEP.SYNCS 0x989680 ;  /* 0x009896800000895d */ /* 0x004fea0003900000 */
[----:B------:R-:W2:Y:S02]  /*1d470*/  @!P0 SYNCS.PHASECHK.TRANS64 P0, [R15+URZ+0x10], R4 ;  /* 0x000010040f0085a7 */ /* 0x000ea4000800007f */
[----:B--2---:R-:W-:Y:S05]  /*1d480*/  @!P0 BRA `(.L_x_401) ;  /* 0xfffffffc00f08947 */ /* 0x004fea000383ffff */
[----:B------:R-:W-:Y:S05]  /*1d490*/  BRA `(.L_x_418) ;  /* 0xfffffff000607947 */ /* 0x000fea000383ffff */
.L_x_409:
[----:B------:R-:W-:Y:S01]  /*1d4a0*/  BSSY B0, `(.L_x_419) ;  /* 0x0000006000007945 */ /* 0x000fe20003800000 */
[----:B------:R-:W-:-:S07]  /*1d4b0*/  IMAD.MOV.U32 R0, RZ, RZ, -0x1 ;  /* 0xffffffffff007424 */ /* 0x000fce00078e00ff */
[----:B------:R-:W-:Y:S05]  /*1d4c0*/  WARPSYNC.COLLECTIVE R0, `(.L_x_420) ;  /* 0x00000000000c7348 */ /* 0x000fea0003c00000 */
[----:B------:R-:W-:Y:S02]  /*1d4d0*/  ELECT P0, UR62, PT ;  /* 0x00000000003e782f */ /* 0x000fe40003800000 */
[----:B------:R-:W-:Y:S01]  /*1d4e0*/  MOV R0, UR62 ;  /* 0x0000003e00007c02 */ /* 0x000fe20008000f00 */
[----:B------:R-:W-:Y:S10]  /*1d4f0*/  ENDCOLLECTIVE ;  /* 0x000000000000791b */ /* 0x000ff40003800000 */
.L_x_420:
[----:B------:R-:W-:Y:S05]  /*1d500*/  BSYNC B0 ;  /* 0x0000000000007941 */ /* 0x000fea0003800000 */
.L_x_419:
[----:B------:R-:W-:Y:S05]  /*1d510*/  BRA `(.L_x_421) ;  /* 0xfffffff800fc7947 */ /* 0x000fea000383ffff */
.L_x_413:
[----:B0-----:R0:W1:Y:S02]  /*1d520*/  SYNCS.PHASECHK.TRANS64.TRYWAIT P0, [R5+URZ], R2 ;  /* 0x00000002050075a7 */ /* 0x001064000800017f */
[----:B-1----:R-:W-:Y:S05]  /*1d530*/  @!P0 NANOSLEEP.SYNCS 0x989680 ;  /* 0x009896800000895d */ /* 0x002fea0003900000 */
[----:B------:R-:W1:Y:S02]  /*1d540*/  @!P0 SYNCS.PHASECHK.TRANS64 P0, [R5+URZ], R2 ;  /* 0x00000002050085a7 */ /* 0x000e64000800007f */
[----:B-1----:R-:W-:Y:S05]  /*1d550*/  @!P0 BRA `(.L_x_413) ;  /* 0xfffffffc00f08947 */ /* 0x002fea000383ffff */
[----:B------:R-:W-:Y:S05]  /*1d560*/  BRA `(.L_x_422) ;  /* 0xfffffffc00407947 */ /* 0x000fea000383ffff */
.L_x_423:
[----:B------:R-:W-:-:S00]  /*1d570*/  BRA `(.L_x_423) ;  /* 0xfffffffc00fc7947 */ /* 0x000fc0000383ffff */
[----:B------:R-:W-:-:S00]  /*1d580*/  NOP ;  /* 0x0000000000007918 */ /* 0x000fc00000000000 */
[----:B------:R-:W-:-:S00]  /*1d590*/  NOP ;  /* 0x0000000000007918 */ /* 0x000fc00000000000 */
[----:B------:R-:W-:-:S00]  /*1d5a0*/  NOP ;  /* 0x0000000000007918 */ /* 0x000fc00000000000 */
[----:B------:R-:W-:-:S00]  /*1d5b0*/  NOP ;  /* 0x0000000000007918 */ /* 0x000fc00000000000 */
[----:B------:R-:W-:-:S00]  /*1d5c0*/  NOP ;  /* 0x0000000000007918 */ /* 0x000fc00000000000 */
[----:B------:R-:W-:-:S00]  /*1d5d0*/  NOP ;  /* 0x0000000000007918 */ /* 0x000fc00000000000 */
[----:B------:R-:W-:-:S00]  /*1d5e0*/  NOP ;  /* 0x0000000000007918 */ /* 0x000fc00000000000 */
[----:B------:R-:W-:-:S00]  /*1d5f0*/  NOP ;  /* 0x0000000000007918 */ /* 0x000fc00000000000 */
.L_x_424:


//--------------------- .nv.shared._ZN7cutlass13device_kernelINS_4gemm6kernel13GemmUniversalIN4cute5tupleIJiiiiEEENS1_10collective13CollectiveMmaINS1_37MainloopSm90TmaGmmaWarpSpecializedFP8ILi2ENS5_IJNS4_1CILi2EEENSA_ILi1EEESC_EEENS1_35KernelTmaWarpSpecializedCooperativeEEENS5_IJNSA_ILi192EEENSA_ILi176EEENSA_ILi256EEEEEENS_12float_e4m3_tENS5_IJlSC_lEEESK_SL_NS4_8TiledMMAINS4_8MMA_AtomIJNS4_4SM904GMMA30MMA_64x16x32_F32E4M3E4M3_SS_TNILNSP_7ScaleInE1ELSR_1EEEEEENS4_6LayoutISD_NS5_IJSC_NSA_ILi0EEESV_EEEEENS5_IJNS4_10UnderscoreESY_SY_EEEEENS4_13SM90_TMA_LOADENS4_14ComposedLayoutINS4_7SwizzleILi3ELi4ELi3EEENS4_18smem_ptr_flag_bitsILi8EEENSU_INS5_IJNSA_ILi8EEENSA_ILi128EEEEEENS5_IJS18_SC_EEEEEEEvNS4_8identityENS4_23SM90_TMA_LOAD_MULTICASTES1C_vS1D_EENS_8epilogue10collective6detail29Sm90TmaWarpSpecializedAdapterINS1H_15DefaultEpilogueISK_SL_SL_NS1G_6thread17LinearCombinationISK_Li1EffLNS1L_9ScaleType4KindE0ELNS_15FloatRoundStyleE2ESK_EENS1_15EpilogueDefaultEEEEEvvEEEEvNT_6ParamsE --------------------------
	.section	.nv.shared._ZN7cutlass13device_kernelINS_4gemm6kernel13GemmUniversalIN4cute5tupleIJiiiiEEENS1_10collective13CollectiveMmaINS1_37MainloopSm90TmaGmmaWarpSpecializedFP8ILi2ENS5_IJNS4_1CILi2EEENSA_ILi1EEESC_EEENS1_35KernelTmaWarpSpecializedCooperativeEEENS5_IJNSA_ILi192EEENSA_ILi176EEENSA_ILi256EEEEEENS_12float_e4m3_tENS5_IJlSC_lEEESK_SL_NS4_8TiledMMAINS4_8MMA_AtomIJNS4_4SM904GMMA30MMA_64x16x32_F32E4M3E4M3_SS_TNILNSP_7ScaleInE1ELSR_1EEEEEENS4_6LayoutISD_NS5_IJSC_NSA_ILi0EEESV_EEEEENS5_IJNS4_10UnderscoreESY_SY_EEEEENS4_13SM90_TMA_LOADENS4_14ComposedLayoutINS4_7SwizzleILi3ELi4ELi3EEENS4_18smem_ptr_flag_bitsILi8EEENSU_INS5_IJNSA_ILi8EEENSA_ILi128EEEEEENS5_IJS18_SC_EEEEEEEvNS4_8identityENS4_23SM90_TMA_LOAD_MULTICASTES1C_vS1D_EENS_8epilogue10collective6detail29Sm90TmaWarpSpecializedAdapterINS1H_15DefaultEpilogueISK_SL_SL_NS1G_6thread17LinearCombinationISK_Li1EffLNS1L_9ScaleType4KindE0ELNS_15FloatRoundStyleE2ESK_EENS1_15EpilogueDefaultEEEEEvvEEEEvNT_6ParamsE,"aw",@nobits
	.sectionflags	@""
	.align	16
	.zero		1024


//--------------------- .nv.shared.reserved.0     --------------------------
	.section	.nv.shared.reserved.0,"aw",@nobits
	.weak		__nv_reservedSMEM_offset_0_alias
	.size		__nv_reservedSMEM_offset_0_alias, 0, 0
	.other		__nv_reservedSMEM_offset_0_alias,@"STO_CUDA_RESERVED_SHARED STV_DEFAULT"
__nv_reservedSMEM_offset_0_alias:
	.zero		0


//--------------------- .nv.global                --------------------------
	.section	.nv.global,"aw",@nobits
.nv.global:
	.type		_ZN40_INTERNAL_be1fb3c6_4_k_cu_4dcbf529_171574cute1_E,@object
	.size		_ZN40_INTERNAL_be1fb3c6_4_k_cu_4dcbf529_171574cute1_E,(_ZN40_INTERNAL_be1fb3c6_4_k_cu_4dcbf529_171574cuda3std3__45__cpo6cbeginE - _ZN40_INTERNAL_be1fb3c6_4_k_cu_4dcbf529_171574cute1_E)
_ZN40_INTERNAL_be1fb3c6_4_k_cu_4dcbf529_171574cute1_E:
	.zero		1
	.type		_ZN40_INTERNAL_be1fb3c6_4_k_cu_4dcbf529_171574cuda3std3__45__cpo6cbeginE,@object
	.size		_ZN40_INTERNAL_be1fb3c6_4_k_cu_4dcbf529_171574cuda3std3__45__cpo6cbeginE,(_ZN40_INTERNAL_be1fb3c6_4_k_cu_4dcbf529_171574cuda3std3__48in_placeE - _ZN40_INTERNAL_be1fb3c6_4_k_cu_4dcbf529_171574cuda3std3__45__cpo6cbeginE)
_ZN40_INTERNAL_be1fb3c6_4_k_cu_4dcbf529_171574cuda3std3__45__cpo6cbeginE:
	.zero		1
	.type		_ZN40_INTERNAL_be1fb3c6_4_k_cu_4dcbf529_171574cuda3std3__48in_placeE,@object
	.size		_ZN40_INTERNAL_be1fb3c6_4_k_cu_4dcbf529_171574cuda3std3__48in_placeE,(_ZN40_INTERNAL_be1fb3c6_4_k_cu_4dcbf529_171574cuda3std6ranges3__45__cpo9iter_moveE - _ZN40_INTERNAL_be1fb3c6_4_k_cu_4dcbf529_171574cuda3std3__48in_placeE)
_ZN40_INTERNAL_be1fb3c6_4_k_cu_4dcbf529_171574cuda3std3__48in_placeE:
	.zero		1
	.type		_ZN40_INTERNAL_be1fb3c6_4_k_cu_4dcbf529_171574cuda3std6ranges3__45__cpo9iter_moveE,@object
	.size		_ZN40_INTERNAL_be1fb3c6_4_k_cu_4dcbf529_171574cuda3std6ranges3__45__cpo9iter_moveE,(_ZN40_INTERNAL_be1fb3c6_4_k_cu_4dcbf529_171574cuda3std3__45__cpo5beginE - _ZN40_INTERNAL_be1fb3c6_4_k_cu_4dcbf529_171574cuda3std6ranges3__45__cpo9iter_moveE)
_ZN40_INTERNAL_be1fb3c6_4_k_cu_4dcbf529_171574cuda3std6ranges3__45__cpo9iter_moveE:
	.zero		1
	.type		_ZN40_INTERNAL_be1fb3c6_4_k_cu_4dcbf529_171574cuda3std3__45__cpo5beginE,@object
	.size		_ZN40_INTERNAL_be1fb3c6_4_k_cu_4dcbf529_171574cuda3std3__45__cpo5beginE,(_ZN40_INTERNAL_be1fb3c6_4_k_cu_4dcbf529_171574cuda3std3__442_GLOBAL__N__be1fb3c6_4_k_cu_4dcbf529_171576ignoreE - _ZN40_INTERNAL_be1fb3c6_4_k_cu_4dcbf529_171574cuda3std3__45__cpo5beginE)
_ZN40_INTERNAL_be1fb3c6_4_k_cu_4dcbf529_171574cuda3std3__45__cpo5beginE:
	.zero		1
	.type		_ZN40_INTERNAL_be1fb3c6_4_k_cu_4dcbf529_171574cuda3std3__442_GLOBAL__N__be1fb3c6_4_k_cu_4dcbf529_171576ignoreE,@object
	.size		_ZN40_INTERNAL_be1fb3c6_4_k_cu_4dcbf529_171574cuda3std3__442_GLOBAL__N__be1fb3c6_4_k_cu_4dcbf529_171576ignoreE,(_ZN40_INTERNAL_be1fb3c6_4_k_cu_4dcbf529_171574cute7productE - _ZN40_INTERNAL_be1fb3c6_4_k_cu_4dcbf529_171574cuda3std3__442_GLOBAL__N__be1fb3c6_4_k_cu_4dcbf529_171576ignoreE)
_ZN40_INTERNAL_be1fb3c6_4_k_cu_4dcbf529_171574cuda3std3__442_GLOBAL__N__be1fb3c6_4_k_cu_4dcbf529_171576ignoreE:
	.zero		1
	.type		_ZN40_INTERNAL_be1fb3c6_4_k_cu_4dcbf529_171574cute7productE,@object
	.size		_ZN40_INTERNAL_be1fb3c6_4_k_cu_4dcbf529_171574cute7productE,(_ZN40_INTERNAL_be1fb3c6_4_k_cu_4dcbf529_171574cuda3std3__45__cpo3endE - _ZN40_INTERNAL_be1fb3c6_4_k_cu_4dcbf529_171574cute7productE)
_ZN40_INTERNAL_be1fb3c6_4_k_cu_4dcbf529_171574cute7productE:
	.zero		1
	.type		_ZN40_INTERNAL_be1fb3c6_4_k_cu_4dcbf529_171574cuda3std3__45__cpo3endE,@object
	.size		_ZN40_INTERNAL_be1fb3c6_4_k_cu_4dcbf529_171574cuda3std3__45__cpo3endE,(_ZN40_INTERNAL_be1fb3c6_4_k_cu_4dcbf529_171574cuda3std3__419piecewise_constructE - _ZN40_INTERNAL_be1fb3c6_4_k_cu_4dcbf529_171574cuda3std3__45__cpo3endE)
_ZN40_INTERNAL_be1fb3c6_4_k_cu_4dcbf529_171574cuda3std3__45__cpo3endE:
	.zero		1
	.type		_ZN40_INTERNAL_be1fb3c6_4_k_cu_4dcbf529_171574cuda3std3__419piecewise_constructE,@object
	.size		_ZN40_INTERNAL_be1fb3c6_4_k_cu_4dcbf529_171574cuda3std3__419piecewise_constructE,(_ZN40_INTERNAL_be1fb3c6_4_k_cu_4dcbf529_171574cuda3std3__45__cpo4cendE - _ZN40_INTERNAL_be1fb3c6_4_k_cu_4dcbf529_171574cuda3std3__419piecewise_constructE)
_ZN40_INTERNAL_be1fb3c6_4_k_cu_4dcbf529_171574cuda3std3__419piecewise_constructE:
	.zero		1
	.type		_ZN40_INTERNAL_be1fb3c6_4_k_cu_4dcbf529_171574cuda3std3__45__cpo4cendE,@object
	.size		_ZN40_INTERNAL_be1fb3c6_4_k_cu_4dcbf529_171574cuda3std3__45__cpo4cendE,(_ZN40_INTERNAL_be1fb3c6_4_k_cu_4dcbf529_171574cuda3std6ranges3__45__cpo4swapE - _ZN40_INTERNAL_be1fb3c6_4_k_cu_4dcbf529_171574cuda3std3__45__cpo4cendE)
_ZN40_INTERNAL_be1fb3c6_4_k_cu_4dcbf529_171574cuda3std3__45__cpo4cendE:
	.zero		1
	.type		_ZN40_INTERNAL_be1fb3c6_4_k_cu_4dcbf529_171574cuda3std6ranges3__45__cpo4swapE,@object
	.size		_ZN40_INTERNAL_be1fb3c6_4_k_cu_4dcbf529_171574cuda3std6ranges3__45__cpo4swapE,(.L_7 - _ZN40_INTERNAL_be1fb3c6_4_k_cu_4dcbf529_171574cuda3std6ranges3__45__cpo4swapE)
_ZN40_INTERNAL_be1fb3c6_4_k_cu_4dcbf529_171574cuda3std6ranges3__45__cpo4swapE:
	.zero		1
.L_7:


//--------------------- .nv.constant0._ZN7cutlass13device_kernelINS_4gemm6kernel13GemmUniversalIN4cute5tupleIJiiiiEEENS1_10collective13CollectiveMmaINS1_37MainloopSm90TmaGmmaWarpSpecializedFP8ILi2ENS5_IJNS4_1CILi2EEENSA_ILi1EEESC_EEENS1_35KernelTmaWarpSpecializedCooperativeEEENS5_IJNSA_ILi192EEENSA_ILi176EEENSA_ILi256EEEEEENS_12float_e4m3_tENS5_IJlSC_lEEESK_SL_NS4_8TiledMMAINS4_8MMA_AtomIJNS4_4SM904GMMA30MMA_64x16x32_F32E4M3E4M3_SS_TNILNSP_7ScaleInE1ELSR_1EEEEEENS4_6LayoutISD_NS5_IJSC_NSA_ILi0EEESV_EEEEENS5_IJNS4_10UnderscoreESY_SY_EEEEENS4_13SM90_TMA_LOADENS4_14ComposedLayoutINS4_7SwizzleILi3ELi4ELi3EEENS4_18smem_ptr_flag_bitsILi8EEENSU_INS5_IJNSA_ILi8EEENSA_ILi128EEEEEENS5_IJS18_SC_EEEEEEEvNS4_8identityENS4_23SM90_TMA_LOAD_MULTICASTES1C_vS1D_EENS_8epilogue10collective6detail29Sm90TmaWarpSpecializedAdapterINS1H_15DefaultEpilogueISK_SL_SL_NS1G_6thread17LinearCombinationISK_Li1EffLNS1L_9ScaleType4KindE0ELNS_15FloatRoundStyleE2ESK_EENS1_15EpilogueDefaultEEEEEvvEEEEvNT_6ParamsE --------------------------
	.section	.nv.constant0._ZN7cutlass13device_kernelINS_4gemm6kernel13GemmUniversalIN4cute5tupleIJiiiiEEENS1_10collective13CollectiveMmaINS1_37MainloopSm90TmaGmmaWarpSpecializedFP8ILi2ENS5_IJNS4_1CILi2EEENSA_ILi1EEESC_EEENS1_35KernelTmaWarpSpecializedCooperativeEEENS5_IJNSA_ILi192EEENSA_ILi176EEENSA_ILi256EEEEEENS_12float_e4m3_tENS5_IJlSC_lEEESK_SL_NS4_8TiledMMAINS4_8MMA_AtomIJNS4_4SM904GMMA30MMA_64x16x32_F32E4M3E4M3_SS_TNILNSP_7ScaleInE1ELSR_1EEEEEENS4_6LayoutISD_NS5_IJSC_NSA_ILi0EEESV_EEEEENS5_IJNS4_10UnderscoreESY_SY_EEEEENS4_13SM90_TMA_LOADENS4_14ComposedLayoutINS4_7SwizzleILi3ELi4ELi3EEENS4_18smem_ptr_flag_bitsILi8EEENSU_INS5_IJNSA_ILi8EEENSA_ILi128EEEEEENS5_IJS18_SC_EEEEEEEvNS4_8identityENS4_23SM90_TMA_LOAD_MULTICASTES1C_vS1D_EENS_8epilogue10collective6detail29Sm90TmaWarpSpecializedAdapterINS1H_15DefaultEpilogueISK_SL_SL_NS1G_6thread17LinearCombinationISK_Li1EffLNS1L_9ScaleType4KindE0ELNS_15FloatRoundStyleE2ESK_EENS1_15EpilogueDefaultEEEEEvvEEEEvNT_6ParamsE,"a",@progbits
	.sectionflags	@""
	.align	4
.nv.constant0._ZN7cutlass13device_kernelINS_4gemm6kernel13GemmUniversalIN4cute5tupleIJiiiiEEENS1_10collective13CollectiveMmaINS1_37MainloopSm90TmaGmmaWarpSpecializedFP8ILi2ENS5_IJNS4_1CILi2EEENSA_ILi1EEESC_EEENS1_35KernelTmaWarpSpecializedCooperativeEEENS5_IJNSA_ILi192EEENSA_ILi176EEENSA_ILi256EEEEEENS_12float_e4m3_tENS5_IJlSC_lEEESK_SL_NS4_8TiledMMAINS4_8MMA_AtomIJNS4_4SM904GMMA30MMA_64x16x32_F32E4M3E4M3_SS_TNILNSP_7ScaleInE1ELSR_1EEEEEENS4_6LayoutISD_NS5_IJSC_NSA_ILi0EEESV_EEEEENS5_IJNS4_10UnderscoreESY_SY_EEEEENS4_13SM90_TMA_LOADENS4_14ComposedLayoutINS4_7SwizzleILi3ELi4ELi3EEENS4_18smem_ptr_flag_bitsILi8EEENSU_INS5_IJNSA_ILi8EEENSA_ILi128EEEEEENS5_IJS18_SC_EEEEEEEvNS4_8identityENS4_23SM90_TMA_LOAD_MULTICASTES1C_vS1D_EENS_8epilogue10collective6detail29Sm90TmaWarpSpecializedAdapterINS1H_15DefaultEpilogueISK_SL_SL_NS1G_6thread17LinearCombinationISK_Li1EffLNS1L_9ScaleType4KindE0ELNS_15FloatRoundStyleE2ESK_EENS1_15EpilogueDefaultEEEEEvvEEEEvNT_6ParamsE:
	.zero		1664


//--------------------- SYMBOLS --------------------------

	.type		.nv.reservedSmem.offset0,@object
	.size		.nv.reservedSmem.offset0,0x4
